//
// Generated by NVIDIA NVVM Compiler
//
// Compiler Build ID: CL-36424714
// Cuda compilation tools, release 13.0, V13.0.88
// Based on NVVM 20.0.0
//

.version 9.0
.target sm_100
.address_size 64

	// .globl	_Z13vector_add_v1PKfS0_Pfi

.visible .entry _Z13vector_add_v1PKfS0_Pfi(
	.param .u64 .ptr .align 1 _Z13vector_add_v1PKfS0_Pfi_param_0,
	.param .u64 .ptr .align 1 _Z13vector_add_v1PKfS0_Pfi_param_1,
	.param .u64 .ptr .align 1 _Z13vector_add_v1PKfS0_Pfi_param_2,
	.param .u32 _Z13vector_add_v1PKfS0_Pfi_param_3
)
{
	.reg .pred 	%p<2>;
	.reg .b32 	%r<6>;
	.reg .b32 	%f<4>;
	.reg .b64 	%rd<11>;

	ld.param.u64 	%rd1, [_Z13vector_add_v1PKfS0_Pfi_param_0];
	ld.param.u64 	%rd2, [_Z13vector_add_v1PKfS0_Pfi_param_1];
	ld.param.u64 	%rd3, [_Z13vector_add_v1PKfS0_Pfi_param_2];
	ld.param.u32 	%r2, [_Z13vector_add_v1PKfS0_Pfi_param_3];
	mov.u32 	%r3, %ntid.x;
	mov.u32 	%r4, %ctaid.x;
	mov.u32 	%r5, %tid.x;
	mad.lo.s32 	%r1, %r3, %r4, %r5;
	setp.ge.s32 	%p1, %r1, %r2;
	@%p1 bra 	$L__BB0_2;
	cvta.to.global.u64 	%rd4, %rd2;
	cvta.to.global.u64 	%rd5, %rd1;
	cvta.to.global.u64 	%rd6, %rd3;
	mul.wide.s32 	%rd7, %r1, 4;
	add.s64 	%rd8, %rd4, %rd7;
	ld.global.f32 	%f1, [%rd8];
	add.s64 	%rd9, %rd5, %rd7;
	ld.global.f32 	%f2, [%rd9];
	add.f32 	%f3, %f1, %f2;
	add.s64 	%rd10, %rd6, %rd7;
	st.global.f32 	[%rd10], %f3;
$L__BB0_2:
	ret;

}
	// .globl	_Z13vector_add_v2PKfS0_Pfi
.visible .entry _Z13vector_add_v2PKfS0_Pfi(
	.param .u64 .ptr .align 1 _Z13vector_add_v2PKfS0_Pfi_param_0,
	.param .u64 .ptr .align 1 _Z13vector_add_v2PKfS0_Pfi_param_1,
	.param .u64 .ptr .align 1 _Z13vector_add_v2PKfS0_Pfi_param_2,
	.param .u32 _Z13vector_add_v2PKfS0_Pfi_param_3
)
{
	.reg .pred 	%p<18>;
	.reg .b32 	%r<72>;
	.reg .b32 	%f<148>;
	.reg .b64 	%rd<44>;

	ld.param.u64 	%rd7, [_Z13vector_add_v2PKfS0_Pfi_param_0];
	ld.param.u64 	%rd8, [_Z13vector_add_v2PKfS0_Pfi_param_1];
	ld.param.u64 	%rd9, [_Z13vector_add_v2PKfS0_Pfi_param_2];
	ld.param.u32 	%r34, [_Z13vector_add_v2PKfS0_Pfi_param_3];
	cvta.to.global.u64 	%rd1, %rd9;
	cvta.to.global.u64 	%rd2, %rd8;
	cvta.to.global.u64 	%rd3, %rd7;
	mov.u32 	%r35, %ntid.x;
	mov.u32 	%r36, %ctaid.x;
	mov.u32 	%r37, %tid.x;
	mad.lo.s32 	%r1, %r35, %r36, %r37;
	mov.u32 	%r38, %nctaid.x;
	mul.lo.s32 	%r2, %r35, %r38;
	shr.s32 	%r39, %r34, 31;
	shr.u32 	%r40, %r39, 30;
	add.s32 	%r41, %r34, %r40;
	shr.s32 	%r3, %r41, 2;
	setp.ge.s32 	%p1, %r1, %r3;
	@%p1 bra 	$L__BB1_7;
	add.s32 	%r42, %r1, %r2;
	max.s32 	%r43, %r3, %r42;
	setp.lt.s32 	%p2, %r42, %r3;
	selp.u32 	%r44, 1, 0, %p2;
	add.s32 	%r45, %r42, %r44;
	sub.s32 	%r46, %r43, %r45;
	div.u32 	%r47, %r46, %r2;
	add.s32 	%r4, %r47, %r44;
	and.b32  	%r48, %r4, 3;
	setp.eq.s32 	%p3, %r48, 3;
	mov.u32 	%r63, %r1;
	@%p3 bra 	$L__BB1_4;
	add.s32 	%r49, %r4, 1;
	and.b32  	%r50, %r49, 3;
	neg.s32 	%r61, %r50;
	mov.u32 	%r63, %r1;
$L__BB1_3:
	.pragma "nounroll";
	mul.wide.s32 	%rd10, %r63, 16;
	add.s64 	%rd11, %rd1, %rd10;
	add.s64 	%rd12, %rd2, %rd10;
	add.s64 	%rd13, %rd3, %rd10;
	ld.global.v4.f32 	{%f1, %f2, %f3, %f4}, [%rd13];
	ld.global.v4.f32 	{%f5, %f6, %f7, %f8}, [%rd12];
	add.f32 	%f9, %f1, %f5;
	add.f32 	%f10, %f2, %f6;
	add.f32 	%f11, %f3, %f7;
	add.f32 	%f12, %f4, %f8;
	st.global.v4.f32 	[%rd11], {%f9, %f10, %f11, %f12};
	add.s32 	%r63, %r63, %r2;
	add.s32 	%r61, %r61, 1;
	setp.ne.s32 	%p4, %r61, 0;
	@%p4 bra 	$L__BB1_3;
$L__BB1_4:
	setp.lt.u32 	%p5, %r4, 3;
	@%p5 bra 	$L__BB1_7;
	mul.wide.s32 	%rd18, %r2, 16;
	shl.b32 	%r51, %r2, 2;
$L__BB1_6:
	mul.wide.s32 	%rd14, %r63, 16;
	add.s64 	%rd15, %rd3, %rd14;
	ld.global.v4.f32 	{%f13, %f14, %f15, %f16}, [%rd15];
	add.s64 	%rd16, %rd2, %rd14;
	ld.global.v4.f32 	{%f17, %f18, %f19, %f20}, [%rd16];
	add.f32 	%f21, %f13, %f17;
	add.f32 	%f22, %f14, %f18;
	add.f32 	%f23, %f15, %f19;
	add.f32 	%f24, %f16, %f20;
	add.s64 	%rd17, %rd1, %rd14;
	st.global.v4.f32 	[%rd17], {%f21, %f22, %f23, %f24};
	add.s64 	%rd19, %rd15, %rd18;
	ld.global.v4.f32 	{%f25, %f26, %f27, %f28}, [%rd19];
	add.s64 	%rd20, %rd16, %rd18;
	ld.global.v4.f32 	{%f29, %f30, %f31, %f32}, [%rd20];
	add.f32 	%f33, %f25, %f29;
	add.f32 	%f34, %f26, %f30;
	add.f32 	%f35, %f27, %f31;
	add.f32 	%f36, %f28, %f32;
	add.s64 	%rd21, %rd17, %rd18;
	st.global.v4.f32 	[%rd21], {%f33, %f34, %f35, %f36};
	add.s64 	%rd22, %rd19, %rd18;
	ld.global.v4.f32 	{%f37, %f38, %f39, %f40}, [%rd22];
	add.s64 	%rd23, %rd20, %rd18;
	ld.global.v4.f32 	{%f41, %f42, %f43, %f44}, [%rd23];
	add.f32 	%f45, %f37, %f41;
	add.f32 	%f46, %f38, %f42;
	add.f32 	%f47, %f39, %f43;
	add.f32 	%f48, %f40, %f44;
	add.s64 	%rd24, %rd21, %rd18;
	st.global.v4.f32 	[%rd24], {%f45, %f46, %f47, %f48};
	add.s64 	%rd25, %rd22, %rd18;
	ld.global.v4.f32 	{%f49, %f50, %f51, %f52}, [%rd25];
	add.s64 	%rd26, %rd23, %rd18;
	ld.global.v4.f32 	{%f53, %f54, %f55, %f56}, [%rd26];
	add.f32 	%f57, %f49, %f53;
	add.f32 	%f58, %f50, %f54;
	add.f32 	%f59, %f51, %f55;
	add.f32 	%f60, %f52, %f56;
	add.s64 	%rd27, %rd24, %rd18;
	st.global.v4.f32 	[%rd27], {%f57, %f58, %f59, %f60};
	add.s32 	%r63, %r51, %r63;
	setp.lt.s32 	%p6, %r63, %r3;
	@%p6 bra 	$L__BB1_6;
$L__BB1_7:
	and.b32  	%r67, %r41, -4;
	sub.s32 	%r13, %r34, %r67;
	setp.ne.s32 	%p7, %r1, 0;
	setp.lt.s32 	%p8, %r13, 1;
	or.pred  	%p9, %p7, %p8;
	@%p9 bra 	$L__BB1_20;
	sub.s32 	%r55, %r34, %r13;
	add.s32 	%r56, %r55, 1;
	max.s32 	%r57, %r34, %r56;
	add.s32 	%r58, %r13, %r57;
	sub.s32 	%r15, %r58, %r34;
	and.b32  	%r16, %r15, 15;
	sub.s32 	%r59, %r34, %r58;
	setp.gt.u32 	%p10, %r59, -16;
	@%p10 bra 	$L__BB1_11;
	and.b32  	%r60, %r15, -16;
	neg.s32 	%r65, %r60;
	add.s64 	%rd4, %rd3, 32;
	add.s64 	%rd5, %rd2, 32;
	add.s64 	%rd6, %rd1, 32;
$L__BB1_10:
	.pragma "nounroll";
	mul.wide.s32 	%rd28, %r67, 4;
	add.s64 	%rd29, %rd4, %rd28;
	add.s64 	%rd30, %rd5, %rd28;
	add.s64 	%rd31, %rd6, %rd28;
	ld.global.f32 	%f61, [%rd29+-32];
	ld.global.f32 	%f62, [%rd30+-32];
	add.f32 	%f63, %f61, %f62;
	st.global.f32 	[%rd31+-32], %f63;
	ld.global.f32 	%f64, [%rd29+-28];
	ld.global.f32 	%f65, [%rd30+-28];
	add.f32 	%f66, %f64, %f65;
	st.global.f32 	[%rd31+-28], %f66;
	ld.global.f32 	%f67, [%rd29+-24];
	ld.global.f32 	%f68, [%rd30+-24];
	add.f32 	%f69, %f67, %f68;
	st.global.f32 	[%rd31+-24], %f69;
	ld.global.f32 	%f70, [%rd29+-20];
	ld.global.f32 	%f71, [%rd30+-20];
	add.f32 	%f72, %f70, %f71;
	st.global.f32 	[%rd31+-20], %f72;
	ld.global.f32 	%f73, [%rd29+-16];
	ld.global.f32 	%f74, [%rd30+-16];
	add.f32 	%f75, %f73, %f74;
	st.global.f32 	[%rd31+-16], %f75;
	ld.global.f32 	%f76, [%rd29+-12];
	ld.global.f32 	%f77, [%rd30+-12];
	add.f32 	%f78, %f76, %f77;
	st.global.f32 	[%rd31+-12], %f78;
	ld.global.f32 	%f79, [%rd29+-8];
	ld.global.f32 	%f80, [%rd30+-8];
	add.f32 	%f81, %f79, %f80;
	st.global.f32 	[%rd31+-8], %f81;
	ld.global.f32 	%f82, [%rd29+-4];
	ld.global.f32 	%f83, [%rd30+-4];
	add.f32 	%f84, %f82, %f83;
	st.global.f32 	[%rd31+-4], %f84;
	ld.global.f32 	%f85, [%rd29];
	ld.global.f32 	%f86, [%rd30];
	add.f32 	%f87, %f85, %f86;
	st.global.f32 	[%rd31], %f87;
	ld.global.f32 	%f88, [%rd29+4];
	ld.global.f32 	%f89, [%rd30+4];
	add.f32 	%f90, %f88, %f89;
	st.global.f32 	[%rd31+4], %f90;
	ld.global.f32 	%f91, [%rd29+8];
	ld.global.f32 	%f92, [%rd30+8];
	add.f32 	%f93, %f91, %f92;
	st.global.f32 	[%rd31+8], %f93;
	ld.global.f32 	%f94, [%rd29+12];
	ld.global.f32 	%f95, [%rd30+12];
	add.f32 	%f96, %f94, %f95;
	st.global.f32 	[%rd31+12], %f96;
	ld.global.f32 	%f97, [%rd29+16];
	ld.global.f32 	%f98, [%rd30+16];
	add.f32 	%f99, %f97, %f98;
	st.global.f32 	[%rd31+16], %f99;
	ld.global.f32 	%f100, [%rd29+20];
	ld.global.f32 	%f101, [%rd30+20];
	add.f32 	%f102, %f100, %f101;
	st.global.f32 	[%rd31+20], %f102;
	ld.global.f32 	%f103, [%rd29+24];
	ld.global.f32 	%f104, [%rd30+24];
	add.f32 	%f105, %f103, %f104;
	st.global.f32 	[%rd31+24], %f105;
	ld.global.f32 	%f106, [%rd29+28];
	ld.global.f32 	%f107, [%rd30+28];
	add.f32 	%f108, %f106, %f107;
	st.global.f32 	[%rd31+28], %f108;
	add.s32 	%r67, %r67, 16;
	add.s32 	%r65, %r65, 16;
	setp.ne.s32 	%p11, %r65, 0;
	@%p11 bra 	$L__BB1_10;
$L__BB1_11:
	setp.eq.s32 	%p12, %r16, 0;
	@%p12 bra 	$L__BB1_20;
	and.b32  	%r23, %r15, 7;
	setp.lt.u32 	%p13, %r16, 8;
	@%p13 bra 	$L__BB1_14;
	mul.wide.s32 	%rd32, %r67, 4;
	add.s64 	%rd33, %rd3, %rd32;
	ld.global.f32 	%f109, [%rd33];
	add.s64 	%rd34, %rd2, %rd32;
	ld.global.f32 	%f110, [%rd34];
	add.f32 	%f111, %f109, %f110;
	add.s64 	%rd35, %rd1, %rd32;
	st.global.f32 	[%rd35], %f111;
	ld.global.f32 	%f112, [%rd33+4];
	ld.global.f32 	%f113, [%rd34+4];
	add.f32 	%f114, %f112, %f113;
	st.global.f32 	[%rd35+4], %f114;
	ld.global.f32 	%f115, [%rd33+8];
	ld.global.f32 	%f116, [%rd34+8];
	add.f32 	%f117, %f115, %f116;
	st.global.f32 	[%rd35+8], %f117;
	ld.global.f32 	%f118, [%rd33+12];
	ld.global.f32 	%f119, [%rd34+12];
	add.f32 	%f120, %f118, %f119;
	st.global.f32 	[%rd35+12], %f120;
	ld.global.f32 	%f121, [%rd33+16];
	ld.global.f32 	%f122, [%rd34+16];
	add.f32 	%f123, %f121, %f122;
	st.global.f32 	[%rd35+16], %f123;
	ld.global.f32 	%f124, [%rd33+20];
	ld.global.f32 	%f125, [%rd34+20];
	add.f32 	%f126, %f124, %f125;
	st.global.f32 	[%rd35+20], %f126;
	ld.global.f32 	%f127, [%rd33+24];
	ld.global.f32 	%f128, [%rd34+24];
	add.f32 	%f129, %f127, %f128;
	st.global.f32 	[%rd35+24], %f129;
	ld.global.f32 	%f130, [%rd33+28];
	ld.global.f32 	%f131, [%rd34+28];
	add.f32 	%f132, %f130, %f131;
	st.global.f32 	[%rd35+28], %f132;
	add.s32 	%r67, %r67, 8;
$L__BB1_14:
	setp.eq.s32 	%p14, %r23, 0;
	@%p14 bra 	$L__BB1_20;
	and.b32  	%r26, %r15, 3;
	setp.lt.u32 	%p15, %r23, 4;
	@%p15 bra 	$L__BB1_17;
	mul.wide.s32 	%rd36, %r67, 4;
	add.s64 	%rd37, %rd3, %rd36;
	ld.global.f32 	%f133, [%rd37];
	add.s64 	%rd38, %rd2, %rd36;
	ld.global.f32 	%f134, [%rd38];
	add.f32 	%f135, %f133, %f134;
	add.s64 	%rd39, %rd1, %rd36;
	st.global.f32 	[%rd39], %f135;
	ld.global.f32 	%f136, [%rd37+4];
	ld.global.f32 	%f137, [%rd38+4];
	add.f32 	%f138, %f136, %f137;
	st.global.f32 	[%rd39+4], %f138;
	ld.global.f32 	%f139, [%rd37+8];
	ld.global.f32 	%f140, [%rd38+8];
	add.f32 	%f141, %f139, %f140;
	st.global.f32 	[%rd39+8], %f141;
	ld.global.f32 	%f142, [%rd37+12];
	ld.global.f32 	%f143, [%rd38+12];
	add.f32 	%f144, %f142, %f143;
	st.global.f32 	[%rd39+12], %f144;
	add.s32 	%r67, %r67, 4;
$L__BB1_17:
	setp.eq.s32 	%p16, %r26, 0;
	@%p16 bra 	$L__BB1_20;
	neg.s32 	%r70, %r26;
$L__BB1_19:
	.pragma "nounroll";
	mul.wide.s32 	%rd40, %r67, 4;
	add.s64 	%rd41, %rd1, %rd40;
	add.s64 	%rd42, %rd2, %rd40;
	add.s64 	%rd43, %rd3, %rd40;
	ld.global.f32 	%f145, [%rd43];
	ld.global.f32 	%f146, [%rd42];
	add.f32 	%f147, %f145, %f146;
	st.global.f32 	[%rd41], %f147;
	add.s32 	%r67, %r67, 1;
	add.s32 	%r70, %r70, 1;
	setp.ne.s32 	%p17, %r70, 0;
	@%p17 bra 	$L__BB1_19;
$L__BB1_20:
	ret;

}
	// .globl	_Z10vector_addPKfS0_Pfi
.visible .entry _Z10vector_addPKfS0_Pfi(
	.param .u64 .ptr .align 1 _Z10vector_addPKfS0_Pfi_param_0,
	.param .u64 .ptr .align 1 _Z10vector_addPKfS0_Pfi_param_1,
	.param .u64 .ptr .align 1 _Z10vector_addPKfS0_Pfi_param_2,
	.param .u32 _Z10vector_addPKfS0_Pfi_param_3
)
{
	.reg .pred 	%p<8>;
	.reg .b32 	%r<37>;
	.reg .b32 	%f<64>;
	.reg .b64 	%rd<29>;

	ld.param.u64 	%rd4, [_Z10vector_addPKfS0_Pfi_param_0];
	ld.param.u64 	%rd5, [_Z10vector_addPKfS0_Pfi_param_1];
	ld.param.u64 	%rd6, [_Z10vector_addPKfS0_Pfi_param_2];
	ld.param.u32 	%r14, [_Z10vector_addPKfS0_Pfi_param_3];
	cvta.to.global.u64 	%rd1, %rd6;
	cvta.to.global.u64 	%rd2, %rd5;
	cvta.to.global.u64 	%rd3, %rd4;
	mov.u32 	%r15, %ntid.x;
	mov.u32 	%r16, %ctaid.x;
	mov.u32 	%r17, %tid.x;
	mad.lo.s32 	%r1, %r15, %r16, %r17;
	mov.u32 	%r18, %nctaid.x;
	mul.lo.s32 	%r2, %r15, %r18;
	shr.s32 	%r19, %r14, 31;
	shr.u32 	%r20, %r19, 30;
	add.s32 	%r21, %r14, %r20;
	shr.s32 	%r3, %r21, 2;
	setp.ge.s32 	%p1, %r1, %r3;
	@%p1 bra 	$L__BB2_7;
	add.s32 	%r22, %r1, %r2;
	max.s32 	%r23, %r3, %r22;
	setp.lt.s32 	%p2, %r22, %r3;
	selp.u32 	%r24, 1, 0, %p2;
	add.s32 	%r25, %r22, %r24;
	sub.s32 	%r26, %r23, %r25;
	div.u32 	%r27, %r26, %r2;
	add.s32 	%r4, %r27, %r24;
	and.b32  	%r28, %r4, 3;
	setp.eq.s32 	%p3, %r28, 3;
	mov.u32 	%r35, %r1;
	@%p3 bra 	$L__BB2_4;
	add.s32 	%r29, %r4, 1;
	and.b32  	%r30, %r29, 3;
	neg.s32 	%r33, %r30;
	mov.u32 	%r35, %r1;
$L__BB2_3:
	.pragma "nounroll";
	mul.wide.s32 	%rd7, %r35, 16;
	add.s64 	%rd8, %rd1, %rd7;
	add.s64 	%rd9, %rd2, %rd7;
	add.s64 	%rd10, %rd3, %rd7;
	ld.global.v4.f32 	{%f1, %f2, %f3, %f4}, [%rd10];
	ld.global.v4.f32 	{%f5, %f6, %f7, %f8}, [%rd9];
	add.f32 	%f9, %f1, %f5;
	add.f32 	%f10, %f2, %f6;
	add.f32 	%f11, %f3, %f7;
	add.f32 	%f12, %f4, %f8;
	st.global.v4.f32 	[%rd8], {%f9, %f10, %f11, %f12};
	add.s32 	%r35, %r35, %r2;
	add.s32 	%r33, %r33, 1;
	setp.ne.s32 	%p4, %r33, 0;
	@%p4 bra 	$L__BB2_3;
$L__BB2_4:
	setp.lt.u32 	%p5, %r4, 3;
	@%p5 bra 	$L__BB2_7;
	mul.wide.s32 	%rd15, %r2, 16;
	shl.b32 	%r31, %r2, 2;
$L__BB2_6:
	mul.wide.s32 	%rd11, %r35, 16;
	add.s64 	%rd12, %rd3, %rd11;
	ld.global.v4.f32 	{%f13, %f14, %f15, %f16}, [%rd12];
	add.s64 	%rd13, %rd2, %rd11;
	ld.global.v4.f32 	{%f17, %f18, %f19, %f20}, [%rd13];
	add.f32 	%f21, %f13, %f17;
	add.f32 	%f22, %f14, %f18;
	add.f32 	%f23, %f15, %f19;
	add.f32 	%f24, %f16, %f20;
	add.s64 	%rd14, %rd1, %rd11;
	st.global.v4.f32 	[%rd14], {%f21, %f22, %f23, %f24};
	add.s64 	%rd16, %rd12, %rd15;
	ld.global.v4.f32 	{%f25, %f26, %f27, %f28}, [%rd16];
	add.s64 	%rd17, %rd13, %rd15;
	ld.global.v4.f32 	{%f29, %f30, %f31, %f32}, [%rd17];
	add.f32 	%f33, %f25, %f29;
	add.f32 	%f34, %f26, %f30;
	add.f32 	%f35, %f27, %f31;
	add.f32 	%f36, %f28, %f32;
	add.s64 	%rd18, %rd14, %rd15;
	st.global.v4.f32 	[%rd18], {%f33, %f34, %f35, %f36};
	add.s64 	%rd19, %rd16, %rd15;
	ld.global.v4.f32 	{%f37, %f38, %f39, %f40}, [%rd19];
	add.s64 	%rd20, %rd17, %rd15;
	ld.global.v4.f32 	{%f41, %f42, %f43, %f44}, [%rd20];
	add.f32 	%f45, %f37, %f41;
	add.f32 	%f46, %f38, %f42;
	add.f32 	%f47, %f39, %f43;
	add.f32 	%f48, %f40, %f44;
	add.s64 	%rd21, %rd18, %rd15;
	st.global.v4.f32 	[%rd21], {%f45, %f46, %f47, %f48};
	add.s64 	%rd22, %rd19, %rd15;
	ld.global.v4.f32 	{%f49, %f50, %f51, %f52}, [%rd22];
	add.s64 	%rd23, %rd20, %rd15;
	ld.global.v4.f32 	{%f53, %f54, %f55, %f56}, [%rd23];
	add.f32 	%f57, %f49, %f53;
	add.f32 	%f58, %f50, %f54;
	add.f32 	%f59, %f51, %f55;
	add.f32 	%f60, %f52, %f56;
	add.s64 	%rd24, %rd21, %rd15;
	st.global.v4.f32 	[%rd24], {%f57, %f58, %f59, %f60};
	add.s32 	%r35, %r31, %r35;
	setp.lt.s32 	%p6, %r35, %r3;
	@%p6 bra 	$L__BB2_6;
$L__BB2_7:
	shl.b32 	%r32, %r3, 2;
	add.s32 	%r13, %r32, %r1;
	setp.ge.s32 	%p7, %r13, %r14;
	@%p7 bra 	$L__BB2_9;
	mul.wide.s32 	%rd25, %r13, 4;
	add.s64 	%rd26, %rd3, %rd25;
	ld.global.f32 	%f61, [%rd26];
	add.s64 	%rd27, %rd2, %rd25;
	ld.global.f32 	%f62, [%rd27];
	add.f32 	%f63, %f61, %f62;
	add.s64 	%rd28, %rd1, %rd25;
	st.global.f32 	[%rd28], %f63;
$L__BB2_9:
	ret;

}


// ===== COMPILED SASS (sm_100) =====

	.target	sm_100

	.elftype	@"ET_EXEC"


//--------------------- .note.nv.tkinfo           --------------------------
	.section	.note.nv.tkinfo,"",@"SHT_NOTE"
	.sectionflags	@"SHF_NOTE_NV_TKINFO"
	.tkinfo
        /*0018*/ 	.word	0x00000002
        /*0030*/ 	.string	""
        /*0030*/ 	.string	"ptxas"
        /*0030*/ 	.string	"Cuda compilation tools, release 13.0, V13.0.88"
        /*0030*/ 	.string	"Build cuda_13.0.r13.0/compiler.36424714_0"
        /*0030*/ 	.string	"-arch sm_100 -m 64 "



//--------------------- .note.nv.cuinfo           --------------------------
	.section	.note.nv.cuinfo,"",@"SHT_NOTE"
	.sectionflags	@"SHF_NOTE_NV_CUINFO"
        /*0018*/ 	.short	0x0002
        /*001a*/ 	.short	0x0064
        /*001c*/ 	.short	0x0082
	.zero		2


//--------------------- .nv.info                  --------------------------
	.section	.nv.info,"",@"SHT_CUDA_INFO"
	.align	4


	//----- nvinfo : EIATTR_REGCOUNT
	.align		4
        /*0000*/ 	.byte	0x04, 0x2f
        /*0002*/ 	.short	(.L_1 - .L_0)
	.align		4
.L_0:
        /*0004*/ 	.word	index@(_Z13vector_add_v1PKfS0_Pfi)
        /*0008*/ 	.word	0x0000000c


	//----- nvinfo : EIATTR_FRAME_SIZE
	.align		4
.L_1:
        /*000c*/ 	.byte	0x04, 0x11
        /*000e*/ 	.short	(.L_3 - .L_2)
	.align		4
.L_2:
        /*0010*/ 	.word	index@(_Z13vector_add_v1PKfS0_Pfi)
        /*0014*/ 	.word	0x00000000


	//----- nvinfo : EIATTR_REGCOUNT
	.align		4
.L_3:
        /*0018*/ 	.byte	0x04, 0x2f
        /*001a*/ 	.short	(.L_5 - .L_4)
	.align		4
.L_4:
        /*001c*/ 	.word	index@(_Z13vector_add_v2PKfS0_Pfi)
        /*0020*/ 	.word	0x00000020


	//----- nvinfo : EIATTR_FRAME_SIZE
	.align		4
.L_5:
        /*0024*/ 	.byte	0x04, 0x11
        /*0026*/ 	.short	(.L_7 - .L_6)
	.align		4
.L_6:
        /*0028*/ 	.word	index@(_Z13vector_add_v2PKfS0_Pfi)
        /*002c*/ 	.word	0x00000000


	//----- nvinfo : EIATTR_REGCOUNT
	.align		4
.L_7:
        /*0030*/ 	.byte	0x04, 0x2f
        /*0032*/ 	.short	(.L_9 - .L_8)
	.align		4
.L_8:
        /*0034*/ 	.word	index@(_Z10vector_addPKfS0_Pfi)
        /*0038*/ 	.word	0x00000020


	//----- nvinfo : EIATTR_FRAME_SIZE
	.align		4
.L_9:
        /*003c*/ 	.byte	0x04, 0x11
        /*003e*/ 	.short	(.L_11 - .L_10)
	.align		4
.L_10:
        /*0040*/ 	.word	index@(_Z10vector_addPKfS0_Pfi)
        /*0044*/ 	.word	0x00000000


	//----- nvinfo : EIATTR_MIN_STACK_SIZE
	.align		4
.L_11:
        /*0048*/ 	.byte	0x04, 0x12
        /*004a*/ 	.short	(.L_13 - .L_12)
	.align		4
.L_12:
        /*004c*/ 	.word	index@(_Z10vector_addPKfS0_Pfi)
        /*0050*/ 	.word	0x00000000


	//----- nvinfo : EIATTR_MIN_STACK_SIZE
	.align		4
.L_13:
        /*0054*/ 	.byte	0x04, 0x12
        /*0056*/ 	.short	(.L_15 - .L_14)
	.align		4
.L_14:
        /*0058*/ 	.word	index@(_Z13vector_add_v2PKfS0_Pfi)
        /*005c*/ 	.word	0x00000000


	//----- nvinfo : EIATTR_MIN_STACK_SIZE
	.align		4
.L_15:
        /*0060*/ 	.byte	0x04, 0x12
        /*0062*/ 	.short	(.L_17 - .L_16)
	.align		4
.L_16:
        /*0064*/ 	.word	index@(_Z13vector_add_v1PKfS0_Pfi)
        /*0068*/ 	.word	0x00000000
.L_17:


//--------------------- .nv.compat                --------------------------
	.section	.nv.compat,"",@"SHT_CUDA_COMPAT_INFO"
	.align	4
        /*0000*/ 	.byte	0x02, 0x09, 0x00, 0x00, 0x02, 0x02, 0x01, 0x00, 0x02, 0x05, 0x05, 0x00, 0x03, 0x07, 0x01, 0x01
        /*0010*/ 	.byte	0x02, 0x03, 0x00, 0x00, 0x02, 0x06, 0x01, 0x00, 0x04, 0x0b, 0x08, 0x00, 0x09, 0x00, 0x00, 0x00
        /*0020*/ 	.byte	0x00, 0x00, 0x00, 0x00


//--------------------- .nv.info._Z10vector_addPKfS0_Pfi --------------------------
	.section	.nv.info._Z10vector_addPKfS0_Pfi,"",@"SHT_CUDA_INFO"
	.sectionflags	@""
	.align	4


	//----- nvinfo : EIATTR_CUDA_API_VERSION
	.align		4
        /*0000*/ 	.byte	0x04, 0x37
        /*0002*/ 	.short	(.L_19 - .L_18)
.L_18:
        /*0004*/ 	.word	0x00000082


	//----- nvinfo : EIATTR_KPARAM_INFO
	.align		4
.L_19:
        /*0008*/ 	.byte	0x04, 0x17
        /*000a*/ 	.short	(.L_21 - .L_20)
.L_20:
        /*000c*/ 	.word	0x00000000
        /*0010*/ 	.short	0x0003
        /*0012*/ 	.short	0x0018
        /*0014*/ 	.byte	0x00, 0xf0, 0x11, 0x00


	//----- nvinfo : EIATTR_KPARAM_INFO
	.align		4
.L_21:
        /*0018*/ 	.byte	0x04, 0x17
        /*001a*/ 	.short	(.L_23 - .L_22)
.L_22:
        /*001c*/ 	.word	0x00000000
        /*0020*/ 	.short	0x0002
        /*0022*/ 	.short	0x0010
        /*0024*/ 	.byte	0x00, 0xf5, 0x21, 0x00


	//----- nvinfo : EIATTR_KPARAM_INFO
	.align		4
.L_23:
        /*0028*/ 	.byte	0x04, 0x17
        /*002a*/ 	.short	(.L_25 - .L_24)
.L_24:
        /*002c*/ 	.word	0x00000000
        /*0030*/ 	.short	0x0001
        /*0032*/ 	.short	0x0008
        /*0034*/ 	.byte	0x00, 0xf5, 0x21, 0x00


	//----- nvinfo : EIATTR_KPARAM_INFO
	.align		4
.L_25:
        /*0038*/ 	.byte	0x04, 0x17
        /*003a*/ 	.short	(.L_27 - .L_26)
.L_26:
        /*003c*/ 	.word	0x00000000
        /*0040*/ 	.short	0x0000
        /*0042*/ 	.short	0x0000
        /*0044*/ 	.byte	0x00, 0xf5, 0x21, 0x00


	//----- nvinfo : EIATTR_SPARSE_MMA_MASK
	.align		4
.L_27:
        /*0048*/ 	.byte	0x03, 0x50
        /*004a*/ 	.short	0x0000


	//----- nvinfo : EIATTR_MAXREG_COUNT
	.align		4
        /*004c*/ 	.byte	0x03, 0x1b
        /*004e*/ 	.short	0x00ff


	//----- nvinfo : EIATTR_MERCURY_ISA_VERSION
	.align		4
        /*0050*/ 	.byte	0x03, 0x5f
        /*0052*/ 	.short	0x0101


	//----- nvinfo : EIATTR_VRC_CTA_INIT_COUNT
	.align		4
        /*0054*/ 	.byte	0x02, 0x4a
	.zero		1
	.zero		1


	//----- nvinfo : EIATTR_EXIT_INSTR_OFFSETS
	.align		4
        /*0058*/ 	.byte	0x04, 0x1c
        /*005a*/ 	.short	(.L_29 - .L_28)


	//   ....[0]....
.L_28:
        /*005c*/ 	.word	0x00000750


	//   ....[1]....
        /*0060*/ 	.word	0x00000800


	//----- nvinfo : EIATTR_CRS_STACK_SIZE
	.align		4
.L_29:
        /*0064*/ 	.byte	0x04, 0x1e
        /*0066*/ 	.short	(.L_31 - .L_30)
.L_30:
        /*0068*/ 	.word	0x00000000


	//----- nvinfo : EIATTR_CBANK_PARAM_SIZE
	.align		4
.L_31:
        /*006c*/ 	.byte	0x03, 0x19
        /*006e*/ 	.short	0x001c


	//----- nvinfo : EIATTR_PARAM_CBANK
	.align		4
        /*0070*/ 	.byte	0x04, 0x0a
        /*0072*/ 	.short	(.L_33 - .L_32)
	.align		4
.L_32:
        /*0074*/ 	.word	index@(.nv.constant0._Z10vector_addPKfS0_Pfi)
        /*0078*/ 	.short	0x0380
        /*007a*/ 	.short	0x001c


	//----- nvinfo : EIATTR_SW_WAR
	.align		4
.L_33:
        /*007c*/ 	.byte	0x04, 0x36
        /*007e*/ 	.short	(.L_35 - .L_34)
.L_34:
        /*0080*/ 	.word	0x00000008
.L_35:


//--------------------- .nv.info._Z13vector_add_v2PKfS0_Pfi --------------------------
	.section	.nv.info._Z13vector_add_v2PKfS0_Pfi,"",@"SHT_CUDA_INFO"
	.sectionflags	@""
	.align	4


	//----- nvinfo : EIATTR_CUDA_API_VERSION
	.align		4
        /*0000*/ 	.byte	0x04, 0x37
        /*0002*/ 	.short	(.L_37 - .L_36)
.L_36:
        /*0004*/ 	.word	0x00000082


	//----- nvinfo : EIATTR_KPARAM_INFO
	.align		4
.L_37:
        /*0008*/ 	.byte	0x04, 0x17
        /*000a*/ 	.short	(.L_39 - .L_38)
.L_38:
        /*000c*/ 	.word	0x00000000
        /*0010*/ 	.short	0x0003
        /*0012*/ 	.short	0x0018
        /*0014*/ 	.byte	0x00, 0xf0, 0x11, 0x00


	//----- nvinfo : EIATTR_KPARAM_INFO
	.align		4
.L_39:
        /*0018*/ 	.byte	0x04, 0x17
        /*001a*/ 	.short	(.L_41 - .L_40)
.L_40:
        /*001c*/ 	.word	0x00000000
        /*0020*/ 	.short	0x0002
        /*0022*/ 	.short	0x0010
        /*0024*/ 	.byte	0x00, 0xf5, 0x21, 0x00


	//----- nvinfo : EIATTR_KPARAM_INFO
	.align		4
.L_41:
        /*0028*/ 	.byte	0x04, 0x17
        /*002a*/ 	.short	(.L_43 - .L_42)
.L_42:
        /*002c*/ 	.word	0x00000000
        /*0030*/ 	.short	0x0001
        /*0032*/ 	.short	0x0008
        /*0034*/ 	.byte	0x00, 0xf5, 0x21, 0x00


	//----- nvinfo : EIATTR_KPARAM_INFO
	.align		4
.L_43:
        /*0038*/ 	.byte	0x04, 0x17
        /*003a*/ 	.short	(.L_45 - .L_44)
.L_44:
        /*003c*/ 	.word	0x00000000
        /*0040*/ 	.short	0x0000
        /*0042*/ 	.short	0x0000
        /*0044*/ 	.byte	0x00, 0xf5, 0x21, 0x00


	//----- nvinfo : EIATTR_SPARSE_MMA_MASK
	.align		4
.L_45:
        /*0048*/ 	.byte	0x03, 0x50
        /*004a*/ 	.short	0x0000


	//----- nvinfo : EIATTR_MAXREG_COUNT
	.align		4
        /*004c*/ 	.byte	0x03, 0x1b
        /*004e*/ 	.short	0x00ff


	//----- nvinfo : EIATTR_MERCURY_ISA_VERSION
	.align		4
        /*0050*/ 	.byte	0x03, 0x5f
        /*0052*/ 	.short	0x0101


	//----- nvinfo : EIATTR_VRC_CTA_INIT_COUNT
	.align		4
        /*0054*/ 	.byte	0x02, 0x4a
	.zero		1
	.zero		1


	//----- nvinfo : EIATTR_EXIT_INSTR_OFFSETS
	.align		4
        /*0058*/ 	.byte	0x04, 0x1c
        /*005a*/ 	.short	(.L_47 - .L_46)


	//   ....[0]....
.L_46:
        /*005c*/ 	.word	0x00000770


	//   ....[1]....
        /*0060*/ 	.word	0x00000d20


	//   ....[2]....
        /*0064*/ 	.word	0x00000fe0


	//   ....[3]....
        /*0068*/ 	.word	0x000011a0


	//   ....[4]....
        /*006c*/ 	.word	0x000012a0


	//----- nvinfo : EIATTR_CRS_STACK_SIZE
	.align		4
.L_47:
        /*0070*/ 	.byte	0x04, 0x1e
        /*0072*/ 	.short	(.L_49 - .L_48)
.L_48:
        /*0074*/ 	.word	0x00000000


	//----- nvinfo : EIATTR_CBANK_PARAM_SIZE
	.align		4
.L_49:
        /*0078*/ 	.byte	0x03, 0x19
        /*007a*/ 	.short	0x001c


	//----- nvinfo : EIATTR_PARAM_CBANK
	.align		4
        /*007c*/ 	.byte	0x04, 0x0a
        /*007e*/ 	.short	(.L_51 - .L_50)
	.align		4
.L_50:
        /*0080*/ 	.word	index@(.nv.constant0._Z13vector_add_v2PKfS0_Pfi)
        /*0084*/ 	.short	0x0380
        /*0086*/ 	.short	0x001c


	//----- nvinfo : EIATTR_SW_WAR
	.align		4
.L_51:
        /*0088*/ 	.byte	0x04, 0x36
        /*008a*/ 	.short	(.L_53 - .L_52)
.L_52:
        /*008c*/ 	.word	0x00000008
.L_53:


//--------------------- .nv.info._Z13vector_add_v1PKfS0_Pfi --------------------------
	.section	.nv.info._Z13vector_add_v1PKfS0_Pfi,"",@"SHT_CUDA_INFO"
	.sectionflags	@""
	.align	4


	//----- nvinfo : EIATTR_CUDA_API_VERSION
	.align		4
        /*0000*/ 	.byte	0x04, 0x37
        /*0002*/ 	.short	(.L_55 - .L_54)
.L_54:
        /*0004*/ 	.word	0x00000082


	//----- nvinfo : EIATTR_KPARAM_INFO
	.align		4
.L_55:
        /*0008*/ 	.byte	0x04, 0x17
        /*000a*/ 	.short	(.L_57 - .L_56)
.L_56:
        /*000c*/ 	.word	0x00000000
        /*0010*/ 	.short	0x0003
        /*0012*/ 	.short	0x0018
        /*0014*/ 	.byte	0x00, 0xf0, 0x11, 0x00


	//----- nvinfo : EIATTR_KPARAM_INFO
	.align		4
.L_57:
        /*0018*/ 	.byte	0x04, 0x17
        /*001a*/ 	.short	(.L_59 - .L_58)
.L_58:
        /*001c*/ 	.word	0x00000000
        /*0020*/ 	.short	0x0002
        /*0022*/ 	.short	0x0010
        /*0024*/ 	.byte	0x00, 0xf5, 0x21, 0x00


	//----- nvinfo : EIATTR_KPARAM_INFO
	.align		4
.L_59:
        /*0028*/ 	.byte	0x04, 0x17
        /*002a*/ 	.short	(.L_61 - .L_60)
.L_60:
        /*002c*/ 	.word	0x00000000
        /*0030*/ 	.short	0x0001
        /*0032*/ 	.short	0x0008
        /*0034*/ 	.byte	0x00, 0xf5, 0x21, 0x00


	//----- nvinfo : EIATTR_KPARAM_INFO
	.align		4
.L_61:
        /*0038*/ 	.byte	0x04, 0x17
        /*003a*/ 	.short	(.L_63 - .L_62)
.L_62:
        /*003c*/ 	.word	0x00000000
        /*0040*/ 	.short	0x0000
        /*0042*/ 	.short	0x0000
        /*0044*/ 	.byte	0x00, 0xf5, 0x21, 0x00


	//----- nvinfo : EIATTR_SPARSE_MMA_MASK
	.align		4
.L_63:
        /*0048*/ 	.byte	0x03, 0x50
        /*004a*/ 	.short	0x0000


	//----- nvinfo : EIATTR_MAXREG_COUNT
	.align		4
        /*004c*/ 	.byte	0x03, 0x1b
        /*004e*/ 	.short	0x00ff


	//----- nvinfo : EIATTR_MERCURY_ISA_VERSION
	.align		4
        /*0050*/ 	.byte	0x03, 0x5f
        /*0052*/ 	.short	0x0101


	//----- nvinfo : EIATTR_VRC_CTA_INIT_COUNT
	.align		4
        /*0054*/ 	.byte	0x02, 0x4a
	.zero		1
	.zero		1


	//----- nvinfo : EIATTR_EXIT_INSTR_OFFSETS
	.align		4
        /*0058*/ 	.byte	0x04, 0x1c
        /*005a*/ 	.short	(.L_65 - .L_64)


	//   ....[0]....
.L_64:
        /*005c*/ 	.word	0x00000070


	//   ....[1]....
        /*0060*/ 	.word	0x00000130


	//----- nvinfo : EIATTR_CBANK_PARAM_SIZE
	.align		4
.L_65:
        /*0064*/ 	.byte	0x03, 0x19
        /*0066*/ 	.short	0x001c


	//----- nvinfo : EIATTR_PARAM_CBANK
	.align		4
        /*0068*/ 	.byte	0x04, 0x0a
        /*006a*/ 	.short	(.L_67 - .L_66)
	.align		4
.L_66:
        /*006c*/ 	.word	index@(.nv.constant0._Z13vector_add_v1PKfS0_Pfi)
        /*0070*/ 	.short	0x0380
        /*0072*/ 	.short	0x001c


	//----- nvinfo : EIATTR_SW_WAR
	.align		4
.L_67:
        /*0074*/ 	.byte	0x04, 0x36
        /*0076*/ 	.short	(.L_69 - .L_68)
.L_68:
        /*0078*/ 	.word	0x00000008
.L_69:


//--------------------- .nv.callgraph             --------------------------
	.section	.nv.callgraph,"",@"SHT_CUDA_CALLGRAPH"
	.align	4
	.sectionentsize	8
	.align		4
        /*0000*/ 	.word	0x00000000
	.align		4
        /*0004*/ 	.word	0xffffffff
	.align		4
        /*0008*/ 	.word	0x00000000
	.align		4
        /*000c*/ 	.word	0xfffffffe
	.align		4
        /*0010*/ 	.word	0x00000000
	.align		4
        /*0014*/ 	.word	0xfffffffd
	.align		4
        /*0018*/ 	.word	0x00000000
	.align		4
        /*001c*/ 	.word	0xfffffffc


//--------------------- .text._Z10vector_addPKfS0_Pfi --------------------------
	.section	.text._Z10vector_addPKfS0_Pfi,"ax",@progbits
	.align	128
        .global         _Z10vector_addPKfS0_Pfi
        .type           _Z10vector_addPKfS0_Pfi,@function
        .size           _Z10vector_addPKfS0_Pfi,(.L_x_20 - _Z10vector_addPKfS0_Pfi)
        .other          _Z10vector_addPKfS0_Pfi,@"STO_CUDA_ENTRY STV_DEFAULT"
_Z10vector_addPKfS0_Pfi:
.text._Z10vector_addPKfS0_Pfi:
[----:B------:R-:W-:Y:S01]  /*0000*/  LDC R1, c[0x0][0x37c] ;  /* 0x0000df00ff017b82 */ /* 0x000fe20000000800 */
[----:B------:R-:W0:Y:S07]  /*0010*/  S2R R5, SR_CTAID.X ;  /* 0x0000000000057919 */ /* 0x000e2e0000002500 */
[----:B------:R-:W1:Y:S01]  /*0020*/  LDC R0, c[0x0][0x398] ;  /* 0x0000e600ff007b82 */ /* 0x000e620000000800 */
[----:B------:R-:W2:Y:S01]  /*0030*/  LDCU UR6, c[0x0][0x360] ;  /* 0x00006c00ff0677ac */ /* 0x000ea20008000800 */
[----:B------:R-:W-:Y:S01]  /*0040*/  BSSY.RECONVERGENT B0, `(.L_x_0) ;  /* 0x000006e000007945 */ /* 0x000fe20003800200 */
[----:B------:R-:W0:Y:S01]  /*0050*/  S2R R4, SR_TID.X ;  /* 0x0000000000047919 */ /* 0x000e220000002100 */
[----:B------:R-:W3:Y:S04]  /*0060*/  LDCU.64 UR4, c[0x0][0x358] ;  /* 0x00006b00ff0477ac */ /* 0x000ee80008000a00 */
[----:B------:R-:W2:Y:S01]  /*0070*/  LDC R6, c[0x0][0x370] ;  /* 0x0000dc00ff067b82 */ /* 0x000ea20000000800 */
[----:B-1----:R-:W-:-:S04]  /*0080*/  SHF.R.S32.HI R3, RZ, 0x1f, R0 ;  /* 0x0000001fff037819 */ /* 0x002fc80000011400 */
[----:B------:R-:W-:-:S04]  /*0090*/  LEA.HI R2, R3, R0, RZ, 0x2 ;  /* 0x0000000003027211 */ /* 0x000fc800078f10ff */
[----:B------:R-:W-:Y:S01]  /*00a0*/  SHF.R.S32.HI R2, RZ, 0x2, R2 ;  /* 0x00000002ff027819 */ /* 0x000fe20000011402 */
[----:B--2---:R-:W-:Y:S02]  /*00b0*/  IMAD R3, R6, UR6, RZ ;  /* 0x0000000606037c24 */ /* 0x004fe4000f8e02ff */
[----:B0-----:R-:W-:-:S05]  /*00c0*/  IMAD R5, R5, UR6, R4 ;  /* 0x0000000605057c24 */ /* 0x001fca000f8e0204 */
[----:B------:R-:W-:-:S13]  /*00d0*/  ISETP.GE.AND P0, PT, R5, R2, PT ;  /* 0x000000020500720c */ /* 0x000fda0003f06270 */
[----:B---3--:R-:W-:Y:S05]  /*00e0*/  @P0 BRA `(.L_x_1) ;  /* 0x00000004008c0947 */ /* 0x008fea0003800000 */
[----:B------:R-:W0:Y:S01]  /*00f0*/  I2F.U32.RP R8, R3 ;  /* 0x0000000300087306 */ /* 0x000e220000209000 */
[-C--:B------:R-:W-:Y:S01]  /*0100*/  IADD3 R9, PT, PT, R5, R3.reuse, RZ ;  /* 0x0000000305097210 */ /* 0x080fe20007ffe0ff */
[----:B------:R-:W-:Y:S01]  /*0110*/  BSSY.RECONVERGENT B1, `(.L_x_2) ;  /* 0x0000030000017945 */ /* 0x000fe20003800200 */
[----:B------:R-:W-:Y:S02]  /*0120*/  IADD3 R11, PT, PT, RZ, -R3, RZ ;  /* 0x80000003ff0b7210 */ /* 0x000fe40007ffe0ff */
[----:B------:R-:W-:Y:S02]  /*0130*/  ISETP.GE.AND P0, PT, R9, R2, PT ;  /* 0x000000020900720c */ /* 0x000fe40003f06270 */
[----:B------:R-:W-:Y:S02]  /*0140*/  VIMNMX R4, PT, PT, R2, R9, !PT ;  /* 0x0000000902047248 */ /* 0x000fe40007fe0100 */
[----:B------:R-:W-:Y:S02]  /*0150*/  SEL R16, RZ, 0x1, P0 ;  /* 0x00000001ff107807 */ /* 0x000fe40000000000 */
[----:B------:R-:W-:-:S02]  /*0160*/  ISETP.NE.U32.AND P2, PT, R3, RZ, PT ;  /* 0x000000ff0300720c */ /* 0x000fc40003f45070 */
[----:B------:R-:W-:Y:S01]  /*0170*/  IADD3 R4, PT, PT, R4, -R9, -R16 ;  /* 0x8000000904047210 */ /* 0x000fe20007ffe810 */
[----:B0-----:R-:W0:Y:S02]  /*0180*/  MUFU.RCP R8, R8 ;  /* 0x0000000800087308 */ /* 0x001e240000001000 */
[----:B0-----:R-:W-:-:S06]  /*0190*/  IADD3 R6, PT, PT, R8, 0xffffffe, RZ ;  /* 0x0ffffffe08067810 */ /* 0x001fcc0007ffe0ff */
[----:B------:R0:W1:Y:S02]  /*01a0*/  F2I.FTZ.U32.TRUNC.NTZ R7, R6 ;  /* 0x0000000600077305 */ /* 0x000064000021f000 */
[----:B0-----:R-:W-:Y:S02]  /*01b0*/  HFMA2 R6, -RZ, RZ, 0, 0 ;  /* 0x00000000ff067431 */ /* 0x001fe400000001ff */
[----:B-1----:R-:W-:-:S04]  /*01c0*/  IMAD R11, R11, R7, RZ ;  /* 0x000000070b0b7224 */ /* 0x002fc800078e02ff */
[----:B------:R-:W-:-:S06]  /*01d0*/  IMAD.HI.U32 R7, R7, R11, R6 ;  /* 0x0000000b07077227 */ /* 0x000fcc00078e0006 */
[----:B------:R-:W-:-:S05]  /*01e0*/  IMAD.HI.U32 R7, R7, R4, RZ ;  /* 0x0000000407077227 */ /* 0x000fca00078e00ff */
[----:B------:R-:W-:-:S05]  /*01f0*/  IADD3 R6, PT, PT, -R7, RZ, RZ ;  /* 0x000000ff07067210 */ /* 0x000fca0007ffe1ff */
[----:B------:R-:W-:-:S05]  /*0200*/  IMAD R4, R3, R6, R4 ;  /* 0x0000000603047224 */ /* 0x000fca00078e0204 */
[----:B------:R-:W-:-:S13]  /*0210*/  ISETP.GE.U32.AND P0, PT, R4, R3, PT ;  /* 0x000000030400720c */ /* 0x000fda0003f06070 */
[----:B------:R-:W-:Y:S02]  /*0220*/  @P0 IADD3 R4, PT, PT, -R3, R4, RZ ;  /* 0x0000000403040210 */ /* 0x000fe40007ffe1ff */
[----:B------:R-:W-:Y:S02]  /*0230*/  @P0 IADD3 R7, PT, PT, R7, 0x1, RZ ;  /* 0x0000000107070810 */ /* 0x000fe40007ffe0ff */
[----:B------:R-:W-:-:S13]  /*0240*/  ISETP.GE.U32.AND P1, PT, R4, R3, PT ;  /* 0x000000030400720c */ /* 0x000fda0003f26070 */
[----:B------:R-:W-:Y:S02]  /*0250*/  @P1 IADD3 R7, PT, PT, R7, 0x1, RZ ;  /* 0x0000000107071810 */ /* 0x000fe40007ffe0ff */
[----:B------:R-:W-:-:S04]  /*0260*/  @!P2 LOP3.LUT R7, RZ, R3, RZ, 0x33, !PT ;  /* 0x00000003ff07a212 */ /* 0x000fc800078e33ff */
[----:B------:R-:W-:-:S04]  /*0270*/  IADD3 R16, PT, PT, R16, R7, RZ ;  /* 0x0000000710107210 */ /* 0x000fc80007ffe0ff */
[----:B------:R-:W-:-:S04]  /*0280*/  LOP3.LUT R4, R16, 0x3, RZ, 0xc0, !PT ;  /* 0x0000000310047812 */ /* 0x000fc800078ec0ff */
[----:B------:R-:W-:Y:S02]  /*0290*/  ISETP.NE.AND P0, PT, R4, 0x3, PT ;  /* 0x000000030400780c */ /* 0x000fe40003f05270 */
[----:B------:R-:W-:-:S11]  /*02a0*/  MOV R4, R5 ;  /* 0x0000000500047202 */ /* 0x000fd60000000f00 */
[----:B------:R-:W-:Y:S05]  /*02b0*/  @!P0 BRA `(.L_x_3) ;  /* 0x0000000000548947 */ /* 0x000fea0003800000 */
[----:B------:R-:W0:Y:S01]  /*02c0*/  LDC.64 R20, c[0x0][0x390] ;  /* 0x0000e400ff147b82 */ /* 0x000e220000000a00 */
[----:B------:R-:W-:-:S04]  /*02d0*/  IADD3 R4, PT, PT, R16, 0x1, RZ ;  /* 0x0000000110047810 */ /* 0x000fc80007ffe0ff */
[----:B------:R-:W-:Y:S02]  /*02e0*/  LOP3.LUT R17, R4, 0x3, RZ, 0xc0, !PT ;  /* 0x0000000304117812 */ /* 0x000fe400078ec0ff */
[----:B------:R-:W-:Y:S01]  /*02f0*/  MOV R4, R5 ;  /* 0x0000000500047202 */ /* 0x000fe20000000f00 */
[----:B------:R-:W1:Y:S01]  /*0300*/  LDC.64 R6, c[0x0][0x380] ;  /* 0x0000e000ff067b82 */ /* 0x000e620000000a00 */
[----:B------:R-:W-:-:S07]  /*0310*/  IADD3 R17, PT, PT, -R17, RZ, RZ ;  /* 0x000000ff11117210 */ /* 0x000fce0007ffe1ff */
[----:B------:R-:W2:Y:S02]  /*0320*/  LDC.64 R18, c[0x0][0x388] ;  /* 0x0000e200ff127b82 */ /* 0x000ea40000000a00 */
.L_x_4:
[----:B-1----:R-:W-:-:S04]  /*0330*/  IMAD.WIDE R14, R4, 0x10, R6 ;  /* 0x00000010040e7825 */ /* 0x002fc800078e0206 */
[----:B--2---:R-:W-:Y:S02]  /*0340*/  IMAD.WIDE R22, R4, 0x10, R18 ;  /* 0x0000001004167825 */ /* 0x004fe400078e0212 */
[----:B---3--:R-:W2:Y:S04]  /*0350*/  LDG.E.128 R12, desc[UR4][R14.64] ;  /* 0x000000040e0c7981 */ /* 0x008ea8000c1e1d00 */
[----:B------:R-:W2:Y:S01]  /*0360*/  LDG.E.128 R8, desc[UR4][R22.64] ;  /* 0x0000000416087981 */ /* 0x000ea2000c1e1d00 */
[----:B------:R-:W-:-:S04]  /*0370*/  IADD3 R17, PT, PT, R17, 0x1, RZ ;  /* 0x0000000111117810 */ /* 0x000fc80007ffe0ff */
[----:B------:R-:W-:Y:S01]  /*0380*/  ISETP.NE.AND P0, PT, R17, RZ, PT ;  /* 0x000000ff1100720c */ /* 0x000fe20003f05270 */
[----:B--2---:R-:W-:Y:S01]  /*0390*/  FADD R8, R12, R8 ;  /* 0x000000080c087221 */ /* 0x004fe20000000000 */
[----:B------:R-:W-:Y:S01]  /*03a0*/  FADD R9, R13, R9 ;  /* 0x000000090d097221 */ /* 0x000fe20000000000 */
[----:B------:R-:W-:Y:S01]  /*03b0*/  FADD R10, R14, R10 ;  /* 0x0000000a0e0a7221 */ /* 0x000fe20000000000 */
[----:B------:R-:W-:Y:S01]  /*03c0*/  FADD R11, R15, R11 ;  /* 0x0000000b0f0b7221 */ /* 0x000fe20000000000 */
[----:B0-----:R-:W-:-:S05]  /*03d0*/  IMAD.WIDE R12, R4, 0x10, R20 ;  /* 0x00000010040c7825 */ /* 0x001fca00078e0214 */
[----:B------:R3:W-:Y:S01]  /*03e0*/  STG.E.128 desc[UR4][R12.64], R8 ;  /* 0x000000080c007986 */ /* 0x0007e2000c101d04 */
[----:B------:R-:W-:Y:S02]  /*03f0*/  IADD3 R4, PT, PT, R3, R4, RZ ;  /* 0x0000000403047210 */ /* 0x000fe40007ffe0ff */
[----:B------:R-:W-:Y:S05]  /*0400*/  @P0 BRA `(.L_x_4) ;  /* 0xfffffffc00c80947 */ /* 0x000fea000383ffff */
.L_x_3:
[----:B------:R-:W-:Y:S05]  /*0410*/  BSYNC.RECONVERGENT B1 ;  /* 0x0000000000017941 */ /* 0x000fea0003800200 */
.L_x_2:
[----:B------:R-:W0:Y:S01]  /*0420*/  LDC.64 R6, c[0x0][0x390] ;  /* 0x0000e400ff067b82 */ /* 0x000e220000000a00 */
[----:B------:R-:W-:-:S07]  /*0430*/  ISETP.GE.U32.AND P0, PT, R16, 0x3, PT ;  /* 0x000000031000780c */ /* 0x000fce0003f06070 */
[----:B------:R-:W1:Y:S08]  /*0440*/  LDC.64 R22, c[0x0][0x380] ;  /* 0x0000e000ff167b82 */ /* 0x000e700000000a00 */
[----:B------:R-:W2:Y:S01]  /*0450*/  LDC.64 R20, c[0x0][0x388] ;  /* 0x0000e200ff147b82 */ /* 0x000ea20000000a00 */
[----:B------:R-:W-:Y:S05]  /*0460*/  @!P0 BRA `(.L_x_1) ;  /* 0x0000000000ac8947 */ /* 0x000fea0003800000 */
.L_x_5:
[----:B-1----:R-:W-:-:S04]  /*0470*/  IMAD.WIDE R28, R4, 0x10, R22 ;  /* 0x00000010041c7825 */ /* 0x002fc800078e0216 */
[C---:B--2---:R-:W-:Y:S01]  /*0480*/  IMAD.WIDE R26, R4.reuse, 0x10, R20 ;  /* 0x00000010041a7825 */ /* 0x044fe200078e0214 */
[----:B---34-:R1:W2:Y:S04]  /*0490*/  LDG.E.128 R8, desc[UR4][R28.64] ;  /* 0x000000041c087981 */ /* 0x0182a8000c1e1d00 */
[----:B------:R3:W2:Y:S01]  /*04a0*/  LDG.E.128 R12, desc[UR4][R26.64] ;  /* 0x000000041a0c7981 */ /* 0x0006a2000c1e1d00 */
[----:B0-----:R-:W-:-:S04]  /*04b0*/  IMAD.WIDE R24, R4, 0x10, R6 ;  /* 0x0000001004187825 */ /* 0x001fc800078e0206 */
[----:B-1----:R-:W-:-:S04]  /*04c0*/  IMAD.WIDE R28, R3, 0x10, R28 ;  /* 0x00000010031c7825 */ /* 0x002fc800078e021c */
[----:B---3--:R-:W-:-:S04]  /*04d0*/  IMAD.WIDE R26, R3, 0x10, R26 ;  /* 0x00000010031a7825 */ /* 0x008fc800078e021a */
[----:B--2---:R-:W-:Y:S01]  /*04e0*/  FADD R8, R8, R12 ;  /* 0x0000000c08087221 */ /* 0x004fe20000000000 */
[----:B------:R-:W-:Y:S01]  /*04f0*/  FADD R9, R9, R13 ;  /* 0x0000000d09097221 */ /* 0x000fe20000000000 */
[----:B------:R-:W-:Y:S01]  /*0500*/  FADD R10, R10, R14 ;  /* 0x0000000e0a0a7221 */ /* 0x000fe20000000000 */
[----:B------:R-:W-:-:S05]  /*0510*/  FADD R11, R11, R15 ;  /* 0x0000000f0b0b7221 */ /* 0x000fca0000000000 */
[----:B------:R0:W-:Y:S04]  /*0520*/  STG.E.128 desc[UR4][R24.64], R8 ;  /* 0x0000000818007986 */ /* 0x0001e8000c101d04 */
[----:B------:R1:W2:Y:S04]  /*0530*/  LDG.E.128 R12, desc[UR4][R26.64] ;  /* 0x000000041a0c7981 */ /* 0x0002a8000c1e1d00 */
[----:B0-----:R0:W2:Y:S01]  /*0540*/  LDG.E.128 R8, desc[UR4][R28.64] ;  /* 0x000000041c087981 */ /* 0x0010a2000c1e1d00 */
[----:B------:R-:W-:-:S04]  /*0550*/  IMAD.WIDE R24, R3, 0x10, R24 ;  /* 0x0000001003187825 */ /* 0x000fc800078e0218 */
[----:B-1----:R-:W-:-:S04]  /*0560*/  IMAD.WIDE R26, R3, 0x10, R26 ;  /* 0x00000010031a7825 */ /* 0x002fc800078e021a */
[----:B0-----:R-:W-:-:S04]  /*0570*/  IMAD.WIDE R28, R3, 0x10, R28 ;  /* 0x00000010031c7825 */ /* 0x001fc800078e021c */
[----:B--2---:R-:W-:Y:S01]  /*0580*/  FADD R16, R8, R12 ;  /* 0x0000000c08107221 */ /* 0x004fe20000000000 */
[----:B------:R-:W-:Y:S01]  /*0590*/  FADD R17, R9, R13 ;  /* 0x0000000d09117221 */ /* 0x000fe20000000000 */
[----:B------:R-:W-:Y:S01]  /*05a0*/  FADD R18, R10, R14 ;  /* 0x0000000e0a127221 */ /* 0x000fe20000000000 */
[----:B------:R-:W-:-:S05]  /*05b0*/  FADD R19, R11, R15 ;  /* 0x0000000f0b137221 */ /* 0x000fca0000000000 */
[----:B------:R0:W-:Y:S04]  /*05c0*/  STG.E.128 desc[UR4][R24.64], R16 ;  /* 0x0000001018007986 */ /* 0x0001e8000c101d04 */
[----:B------:R1:W2:Y:S04]  /*05d0*/  LDG.E.128 R8, desc[UR4][R28.64] ;  /* 0x000000041c087981 */ /* 0x0002a8000c1e1d00 */
[----:B------:R-:W2:Y:S01]  /*05e0*/  LDG.E.128 R12, desc[UR4][R26.64] ;  /* 0x000000041a0c7981 */ /* 0x000ea2000c1e1d00 */
[----:B-1----:R-:W-:-:S04]  /*05f0*/  IMAD.WIDE R28, R3, 0x10, R28 ;  /* 0x00000010031c7825 */ /* 0x002fc800078e021c */
[----:B0-----:R-:W-:-:S04]  /*0600*/  IMAD.WIDE R24, R3, 0x10, R24 ;  /* 0x0000001003187825 */ /* 0x001fc800078e0218 */
[----:B--2---:R-:W-:Y:S01]  /*0610*/  FADD R8, R8, R12 ;  /* 0x0000000c08087221 */ /* 0x004fe20000000000 */
[----:B------:R-:W-:Y:S01]  /*0620*/  FADD R9, R9, R13 ;  /* 0x0000000d09097221 */ /* 0x000fe20000000000 */
[----:B------:R-:W-:Y:S01]  /*0630*/  FADD R10, R10, R14 ;  /* 0x0000000e0a0a7221 */ /* 0x000fe20000000000 */
[----:B------:R-:W-:Y:S01]  /*0640*/  FADD R11, R11, R15 ;  /* 0x0000000f0b0b7221 */ /* 0x000fe20000000000 */
[----:B------:R-:W-:-:S04]  /*0650*/  IMAD.WIDE R12, R3, 0x10, R26 ;  /* 0x00000010030c7825 */ /* 0x000fc800078e021a */
[----:B------:R0:W-:Y:S04]  /*0660*/  STG.E.128 desc[UR4][R24.64], R8 ;  /* 0x0000000818007986 */ /* 0x0001e8000c101d04 */
[----:B------:R-:W2:Y:S04]  /*0670*/  LDG.E.128 R12, desc[UR4][R12.64] ;  /* 0x000000040c0c7981 */ /* 0x000ea8000c1e1d00 */
[----:B0-----:R-:W2:Y:S01]  /*0680*/  LDG.E.128 R8, desc[UR4][R28.64] ;  /* 0x000000041c087981 */ /* 0x001ea2000c1e1d00 */
[----:B------:R-:W-:-:S04]  /*0690*/  LEA R4, R3, R4, 0x2 ;  /* 0x0000000403047211 */ /* 0x000fc800078e10ff */
[----:B------:R-:W-:Y:S01]  /*06a0*/  ISETP.GE.AND P0, PT, R4, R2, PT ;  /* 0x000000020400720c */ /* 0x000fe20003f06270 */
[----:B--2---:R-:W-:Y:S01]  /*06b0*/  FADD R10, R10, R14 ;  /* 0x0000000e0a0a7221 */ /* 0x004fe20000000000 */
[----:B------:R-:W-:Y:S01]  /*06c0*/  FADD R11, R11, R15 ;  /* 0x0000000f0b0b7221 */ /* 0x000fe20000000000 */
[----:B------:R-:W-:Y:S01]  /*06d0*/  FADD R8, R8, R12 ;  /* 0x0000000c08087221 */ /* 0x000fe20000000000 */
[----:B------:R-:W-:Y:S01]  /*06e0*/  FADD R9, R9, R13 ;  /* 0x0000000d09097221 */ /* 0x000fe20000000000 */
[----:B------:R-:W-:-:S05]  /*06f0*/  IMAD.WIDE R14, R3, 0x10, R24 ;  /* 0x00000010030e7825 */ /* 0x000fca00078e0218 */
[----:B------:R4:W-:Y:S03]  /*0700*/  STG.E.128 desc[UR4][R14.64], R8 ;  /* 0x000000080e007986 */ /* 0x0009e6000c101d04 */
[----:B------:R-:W-:Y:S05]  /*0710*/  @!P0 BRA `(.L_x_5) ;  /* 0xfffffffc00548947 */ /* 0x000fea000383ffff */
.L_x_1:
[----:B------:R-:W-:Y:S05]  /*0720*/  BSYNC.RECONVERGENT B0 ;  /* 0x0000000000007941 */ /* 0x000fea0003800200 */
.L_x_0:
[----:B---34-:R-:W-:-:S04]  /*0730*/  LEA R9, R2, R5, 0x2 ;  /* 0x0000000502097211 */ /* 0x018fc800078e10ff */
[----:B------:R-:W-:-:S13]  /*0740*/  ISETP.GE.AND P0, PT, R9, R0, PT ;  /* 0x000000000900720c */ /* 0x000fda0003f06270 */
[----:B------:R-:W-:Y:S05]  /*0750*/  @P0 EXIT ;  /* 0x000000000000094d */ /* 0x000fea0003800000 */
[----:B------:R-:W3:Y:S08]  /*0760*/  LDC.64 R2, c[0x0][0x380] ;  /* 0x0000e000ff027b82 */ /* 0x000ef00000000a00 */
[----:B------:R-:W4:Y:S08]  /*0770*/  LDC.64 R4, c[0x0][0x388] ;  /* 0x0000e200ff047b82 */ /* 0x000f300000000a00 */
[----:B0-----:R-:W0:Y:S01]  /*0780*/  LDC.64 R6, c[0x0][0x390] ;  /* 0x0000e400ff067b82 */ /* 0x001e220000000a00 */
[----:B---3--:R-:W-:-:S06]  /*0790*/  IMAD.WIDE R2, R9, 0x4, R2 ;  /* 0x0000000409027825 */ /* 0x008fcc00078e0202 */
[----:B------:R-:W3:Y:S01]  /*07a0*/  LDG.E R2, desc[UR4][R2.64] ;  /* 0x0000000402027981 */ /* 0x000ee2000c1e1900 */
[----:B----4-:R-:W-:-:S06]  /*07b0*/  IMAD.WIDE R4, R9, 0x4, R4 ;  /* 0x0000000409047825 */ /* 0x010fcc00078e0204 */
[----:B------:R-:W3:Y:S01]  /*07c0*/  LDG.E R5, desc[UR4][R4.64] ;  /* 0x0000000404057981 */ /* 0x000ee2000c1e1900 */
[----:B0-----:R-:W-:-:S04]  /*07d0*/  IMAD.WIDE R6, R9, 0x4, R6 ;  /* 0x0000000409067825 */ /* 0x001fc800078e0206 */
[----:B---3--:R-:W-:-:S05]  /*07e0*/  FADD R9, R2, R5 ;  /* 0x0000000502097221 */ /* 0x008fca0000000000 */
[----:B------:R-:W-:Y:S01]  /*07f0*/  STG.E desc[UR4][R6.64], R9 ;  /* 0x0000000906007986 */ /* 0x000fe2000c101904 */
[----:B------:R-:W-:Y:S05]  /*0800*/  EXIT ;  /* 0x000000000000794d */ /* 0x000fea0003800000 */
.L_x_6:
[----:B------:R-:W-:-:S00]  /*0810*/  BRA `(.L_x_6) ;  /* 0xfffffffc00fc7947 */ /* 0x000fc0000383ffff */
[----:B------:R-:W-:-:S00]  /*0820*/  NOP ;  /* 0x0000000000007918 */ /* 0x000fc00000000000 */
        /* <DEDUP_REMOVED lines=13> */
.L_x_20:


//--------------------- .text._Z13vector_add_v2PKfS0_Pfi --------------------------
	.section	.text._Z13vector_add_v2PKfS0_Pfi,"ax",@progbits
	.align	128
        .global         _Z13vector_add_v2PKfS0_Pfi
        .type           _Z13vector_add_v2PKfS0_Pfi,@function
        .size           _Z13vector_add_v2PKfS0_Pfi,(.L_x_21 - _Z13vector_add_v2PKfS0_Pfi)
        .other          _Z13vector_add_v2PKfS0_Pfi,@"STO_CUDA_ENTRY STV_DEFAULT"
_Z13vector_add_v2PKfS0_Pfi:
.text._Z13vector_add_v2PKfS0_Pfi:
[----:B------:R-:W-:Y:S01]  /*0000*/  LDC R1, c[0x0][0x37c] ;  /* 0x0000df00ff017b82 */ /* 0x000fe20000000800 */
[----:B------:R-:W0:Y:S07]  /*0010*/  S2R R6, SR_CTAID.X ;  /* 0x0000000000067919 */ /* 0x000e2e0000002500 */
[----:B------:R-:W1:Y:S01]  /*0020*/  LDC R0, c[0x0][0x398] ;  /* 0x0000e600ff007b82 */ /* 0x000e620000000800 */
[----:B------:R-:W0:Y:S01]  /*0030*/  LDCU UR6, c[0x0][0x360] ;  /* 0x00006c00ff0677ac */ /* 0x000e220008000800 */
[----:B------:R-:W-:Y:S01]  /*0040*/  BSSY.RECONVERGENT B0, `(.L_x_7) ;  /* 0x000006e000007945 */ /* 0x000fe20003800200 */
[----:B------:R-:W0:Y:S01]  /*0050*/  S2R R5, SR_TID.X ;  /* 0x0000000000057919 */ /* 0x000e220000002100 */
[----:B------:R-:W2:Y:S04]  /*0060*/  LDCU.64 UR4, c[0x0][0x358] ;  /* 0x00006b00ff0477ac */ /* 0x000ea80008000a00 */
[----:B------:R-:W3:Y:S01]  /*0070*/  LDC R4, c[0x0][0x370] ;  /* 0x0000dc00ff047b82 */ /* 0x000ee20000000800 */
[----:B-1----:R-:W-:-:S04]  /*0080*/  SHF.R.S32.HI R3, RZ, 0x1f, R0 ;  /* 0x0000001fff037819 */ /* 0x002fc80000011400 */
[----:B------:R-:W-:-:S04]  /*0090*/  LEA.HI R2, R3, R0, RZ, 0x2 ;  /* 0x0000000003027211 */ /* 0x000fc800078f10ff */
[----:B------:R-:W-:Y:S01]  /*00a0*/  SHF.R.S32.HI R3, RZ, 0x2, R2 ;  /* 0x00000002ff037819 */ /* 0x000fe20000011402 */
[----:B0-----:R-:W-:Y:S02]  /*00b0*/  IMAD R6, R6, UR6, R5 ;  /* 0x0000000606067c24 */ /* 0x001fe4000f8e0205 */
[----:B---3--:R-:W-:-:S03]  /*00c0*/  IMAD R5, R4, UR6, RZ ;  /* 0x0000000604057c24 */ /* 0x008fc6000f8e02ff */
[----:B------:R-:W-:-:S13]  /*00d0*/  ISETP.GE.AND P0, PT, R6, R3, PT ;  /* 0x000000030600720c */ /* 0x000fda0003f06270 */
[----:B--2---:R-:W-:Y:S05]  /*00e0*/  @P0 BRA `(.L_x_8) ;  /* 0x00000004008c0947 */ /* 0x004fea0003800000 */
        /* <DEDUP_REMOVED lines=36> */
.L_x_11:
        /* <DEDUP_REMOVED lines=14> */
.L_x_10:
[----:B------:R-:W-:Y:S05]  /*0410*/  BSYNC.RECONVERGENT B1 ;  /* 0x0000000000017941 */ /* 0x000fea0003800200 */
.L_x_9:
[----:B------:R-:W0:Y:S01]  /*0420*/  LDC.64 R20, c[0x0][0x390] ;  /* 0x0000e400ff147b82 */ /* 0x000e220000000a00 */
[----:B------:R-:W-:-:S13]  /*0430*/  ISETP.GE.U32.AND P0, PT, R7, 0x3, PT ;  /* 0x000000030700780c */ /* 0x000fda0003f06070 */
[----:B------:R-:W-:Y:S05]  /*0440*/  @!P0 BRA `(.L_x_8) ;  /* 0x0000000000b48947 */ /* 0x000fea0003800000 */
.L_x_12:
[----:B-1----:R-:W1:Y:S08]  /*0450*/  LDC.64 R26, c[0x0][0x380] ;  /* 0x0000e000ff1a7b82 */ /* 0x002e700000000a00 */
[----:B------:R-:W2:Y:S01]  /*0460*/  LDC.64 R24, c[0x0][0x388] ;  /* 0x0000e200ff187b82 */ /* 0x000ea20000000a00 */
[----:B-1----:R-:W-:-:S05]  /*0470*/  IMAD.WIDE R26, R4, 0x10, R26 ;  /* 0x00000010041a7825 */ /* 0x002fca00078e021a */
[----:B---3--:R1:W3:Y:S01]  /*0480*/  LDG.E.128 R8, desc[UR4][R26.64] ;  /* 0x000000041a087981 */ /* 0x0082e2000c1e1d00 */
[----:B--2---:R-:W-:-:S05]  /*0490*/  IMAD.WIDE R24, R4, 0x10, R24 ;  /* 0x0000001004187825 */ /* 0x004fca00078e0218 */
[----:B------:R2:W3:Y:S01]  /*04a0*/  LDG.E.128 R12, desc[UR4][R24.64] ;  /* 0x00000004180c7981 */ /* 0x0004e2000c1e1d00 */
[----:B0-----:R-:W-:-:S04]  /*04b0*/  IMAD.WIDE R22, R4, 0x10, R20 ;  /* 0x0000001004167825 */ /* 0x001fc800078e0214 */
[----:B-1----:R-:W-:-:S04]  /*04c0*/  IMAD.WIDE R26, R5, 0x10, R26 ;  /* 0x00000010051a7825 */ /* 0x002fc800078e021a */
[----:B--2---:R-:W-:-:S04]  /*04d0*/  IMAD.WIDE R24, R5, 0x10, R24 ;  /* 0x0000001005187825 */ /* 0x004fc800078e0218 */
[----:B---3--:R-:W-:Y:S01]  /*04e0*/  FADD R8, R8, R12 ;  /* 0x0000000c08087221 */ /* 0x008fe20000000000 */
        /* <DEDUP_REMOVED lines=14> */
[----:B------:R-:W2:Y:S04]  /*05d0*/  LDG.E.128 R8, desc[UR4][R26.64] ;  /* 0x000000041a087981 */ /* 0x000ea8000c1e1d00 */
[----:B------:R-:W2:Y:S01]  /*05e0*/  LDG.E.128 R12, desc[UR4][R24.64] ;  /* 0x00000004180c7981 */ /* 0x000ea2000c1e1d00 */
[----:B------:R-:W-:-:S04]  /*05f0*/  IMAD.WIDE R28, R5, 0x10, R26 ;  /* 0x00000010051c7825 */ /* 0x000fc800078e021a */
        /* <DEDUP_REMOVED lines=18> */
.L_x_8:
[----:B------:R-:W-:Y:S05]  /*0720*/  BSYNC.RECONVERGENT B0 ;  /* 0x0000000000007941 */ /* 0x000fea0003800200 */
.L_x_7:
[----:B------:R-:W-:-:S04]  /*0730*/  LOP3.LUT R2, R2, 0xfffffffc, RZ, 0xc0, !PT ;  /* 0xfffffffc02027812 */ /* 0x000fc800078ec0ff */
[----:B------:R-:W-:-:S04]  /*0740*/  IADD3 R3, PT, PT, -R2, R0, RZ ;  /* 0x0000000002037210 */ /* 0x000fc80007ffe1ff */
[----:B------:R-:W-:-:S04]  /*0750*/  ISETP.GE.AND P0, PT, R3, 0x1, PT ;  /* 0x000000010300780c */ /* 0x000fc80003f06270 */
[----:B------:R-:W-:-:S13]  /*0760*/  ISETP.NE.OR P0, PT, R6, RZ, !P0 ;  /* 0x000000ff0600720c */ /* 0x000fda0004705670 */
[----:B------:R-:W-:Y:S05]  /*0770*/  @P0 EXIT ;  /* 0x000000000000094d */ /* 0x000fea0003800000 */
[----:B------:R-:W-:-:S04]  /*0780*/  VIADDMNMX R4, R2, 0x1, R0, !PT ;  /* 0x0000000102047846 */ /* 0x000fc80007800100 */
[----:B------:R-:W-:-:S04]  /*0790*/  IADD3 R5, PT, PT, R3, R4, RZ ;  /* 0x0000000403057210 */ /* 0x000fc80007ffe0ff */
[CC--:B------:R-:W-:Y:S02]  /*07a0*/  IADD3 R3, PT, PT, R5.reuse, -R0.reuse, RZ ;  /* 0x8000000005037210 */ /* 0x0c0fe40007ffe0ff */
[----:B------:R-:W-:Y:S02]  /*07b0*/  IADD3 R0, PT, PT, -R5, R0, RZ ;  /* 0x0000000005007210 */ /* 0x000fe40007ffe1ff */
[----:B------:R-:W-:Y:S02]  /*07c0*/  LOP3.LUT R18, R3, 0xf, RZ, 0xc0, !PT ;  /* 0x0000000f03127812 */ /* 0x000fe400078ec0ff */
[----:B------:R-:W-:Y:S02]  /*07d0*/  ISETP.GT.U32.AND P1, PT, R0, -0x10, PT ;  /* 0xfffffff00000780c */ /* 0x000fe40003f24070 */
[----:B------:R-:W-:-:S11]  /*07e0*/  ISETP.NE.AND P0, PT, R18, RZ, PT ;  /* 0x000000ff1200720c */ /* 0x000fd60003f05270 */
[----:B------:R-:W-:Y:S05]  /*07f0*/  @P1 BRA `(.L_x_13) ;  /* 0x0000000400481947 */ /* 0x000fea0003800000 */
[----:B------:R-:W2:Y:S01]  /*0800*/  LDC.64 R4, c[0x0][0x380] ;  /* 0x0000e000ff047b82 */ /* 0x000ea20000000a00 */
[----:B------:R-:W-:-:S04]  /*0810*/  LOP3.LUT R0, R3, 0xfffffff0, RZ, 0xc0, !PT ;  /* 0xfffffff003007812 */ /* 0x000fc800078ec0ff */
[----:B------:R-:W-:-:S03]  /*0820*/  IADD3 R0, PT, PT, -R0, RZ, RZ ;  /* 0x000000ff00007210 */ /* 0x000fc60007ffe1ff */
[----:B------:R-:W4:Y:S08]  /*0830*/  LDC.64 R6, c[0x0][0x388] ;  /* 0x0000e200ff067b82 */ /* 0x000f300000000a00 */
[----:B-1-3--:R-:W1:Y:S01]  /*0840*/  LDC.64 R8, c[0x0][0x390] ;  /* 0x0000e400ff087b82 */ /* 0x00ae620000000a00 */
[----:B--2---:R-:W-:-:S04]  /*0850*/  IADD3 R4, P1, PT, R4, 0x20, RZ ;  /* 0x0000002004047810 */ /* 0x004fc80007f3e0ff */
[----:B------:R-:W-:Y:S02]  /*0860*/  IADD3.X R5, PT, PT, RZ, R5, RZ, P1, !PT ;  /* 0x00000005ff057210 */ /* 0x000fe40000ffe4ff */
[----:B----4-:R-:W-:-:S04]  /*0870*/  IADD3 R6, P2, PT, R6, 0x20, RZ ;  /* 0x0000002006067810 */ /* 0x010fc80007f5e0ff */
[----:B------:R-:W-:Y:S02]  /*0880*/  IADD3.X R7, PT, PT, RZ, R7, RZ, P2, !PT ;  /* 0x00000007ff077210 */ /* 0x000fe400017fe4ff */
[----:B-1----:R-:W-:-:S04]  /*0890*/  IADD3 R8, P3, PT, R8, 0x20, RZ ;  /* 0x0000002008087810 */ /* 0x002fc80007f7e0ff */
[----:B------:R-:W-:-:S09]  /*08a0*/  IADD3.X R9, PT, PT, RZ, R9, RZ, P3, !PT ;  /* 0x00000009ff097210 */ /* 0x000fd20001ffe4ff */
.L_x_14:
[----:B------:R-:W-:-:S04]  /*08b0*/  IMAD.WIDE R14, R2, 0x4, R4 ;  /* 0x00000004020e7825 */ /* 0x000fc800078e0204 */
[C---:B------:R-:W-:Y:S01]  /*08c0*/  IMAD.WIDE R12, R2.reuse, 0x4, R6 ;  /* 0x00000004020c7825 */ /* 0x040fe200078e0206 */
[----:B------:R-:W2:Y:S04]  /*08d0*/  LDG.E R16, desc[UR4][R14.64+-0x20] ;  /* 0xffffe0040e107981 */ /* 0x000ea8000c1e1900 */
[----:B----4-:R-:W2:Y:S01]  /*08e0*/  LDG.E R17, desc[UR4][R12.64+-0x20] ;  /* 0xffffe0040c117981 */ /* 0x010ea2000c1e1900 */
[----:B------:R-:W-:-:S04]  /*08f0*/  IMAD.WIDE R10, R2, 0x4, R8 ;  /* 0x00000004020a7825 */ /* 0x000fc800078e0208 */
[----:B--2---:R-:W-:-:S05]  /*0900*/  FADD R17, R16, R17 ;  /* 0x0000001110117221 */ /* 0x004fca0000000000 */
[----:B------:R1:W-:Y:S04]  /*0910*/  STG.E desc[UR4][R10.64+-0x20], R17 ;  /* 0xffffe0110a007986 */ /* 0x0003e8000c101904 */
[----:B------:R-:W2:Y:S04]  /*0920*/  LDG.E R16, desc[UR4][R14.64+-0x1c] ;  /* 0xffffe4040e107981 */ /* 0x000ea8000c1e1900 */
[----:B------:R-:W2:Y:S02]  /*0930*/  LDG.E R19, desc[UR4][R12.64+-0x1c] ;  /* 0xffffe4040c137981 */ /* 0x000ea4000c1e1900 */
[----:B--2---:R-:W-:-:S05]  /*0940*/  FADD R19, R16, R19 ;  /* 0x0000001310137221 */ /* 0x004fca0000000000 */
[----:B------:R2:W-:Y:S04]  /*0950*/  STG.E desc[UR4][R10.64+-0x1c], R19 ;  /* 0xffffe4130a007986 */ /* 0x0005e8000c101904 */
[----:B------:R-:W3:Y:S04]  /*0960*/  LDG.E R16, desc[UR4][R14.64+-0x18] ;  /* 0xffffe8040e107981 */ /* 0x000ee8000c1e1900 */
[----:B0-----:R-:W3:Y:S02]  /*0970*/  LDG.E R21, desc[UR4][R12.64+-0x18] ;  /* 0xffffe8040c157981 */ /* 0x001ee4000c1e1900 */
[----:B---3--:R-:W-:-:S05]  /*0980*/  FADD R21, R16, R21 ;  /* 0x0000001510157221 */ /* 0x008fca0000000000 */
[----:B------:R0:W-:Y:S04]  /*0990*/  STG.E desc[UR4][R10.64+-0x18], R21 ;  /* 0xffffe8150a007986 */ /* 0x0001e8000c101904 */
[----:B------:R-:W3:Y:S04]  /*09a0*/  LDG.E R16, desc[UR4][R14.64+-0x14] ;  /* 0xffffec040e107981 */ /* 0x000ee8000c1e1900 */
[----:B------:R-:W3:Y:S02]  /*09b0*/  LDG.E R23, desc[UR4][R12.64+-0x14] ;  /* 0xffffec040c177981 */ /* 0x000ee4000c1e1900 */
[----:B---3--:R-:W-:-:S05]  /*09c0*/  FADD R23, R16, R23 ;  /* 0x0000001710177221 */ /* 0x008fca0000000000 */
[----:B------:R3:W-:Y:S04]  /*09d0*/  STG.E desc[UR4][R10.64+-0x14], R23 ;  /* 0xffffec170a007986 */ /* 0x0007e8000c101904 */
[----:B------:R-:W4:Y:S04]  /*09e0*/  LDG.E R16, desc[UR4][R14.64+-0x10] ;  /* 0xfffff0040e107981 */ /* 0x000f28000c1e1900 */
[----:B-1----:R-:W4:Y:S02]  /*09f0*/  LDG.E R17, desc[UR4][R12.64+-0x10] ;  /* 0xfffff0040c117981 */ /* 0x002f24000c1e1900 */
[----:B----4-:R-:W-:-:S05]  /*0a00*/  FADD R17, R16, R17 ;  /* 0x0000001110117221 */ /* 0x010fca0000000000 */
[----:B------:R1:W-:Y:S04]  /*0a10*/  STG.E desc[UR4][R10.64+-0x10], R17 ;  /* 0xfffff0110a007986 */ /* 0x0003e8000c101904 */
[----:B------:R-:W4:Y:S04]  /*0a20*/  LDG.E R16, desc[UR4][R14.64+-0xc] ;  /* 0xfffff4040e107981 */ /* 0x000f28000c1e1900 */
[----:B--2---:R-:W4:Y:S02]  /*0a30*/  LDG.E R19, desc[UR4][R12.64+-0xc] ;  /* 0xfffff4040c137981 */ /* 0x004f24000c1e1900 */
[----:B----4-:R-:W-:-:S05]  /*0a40*/  FADD R19, R16, R19 ;  /* 0x0000001310137221 */ /* 0x010fca0000000000 */
[----:B------:R2:W-:Y:S04]  /*0a50*/  STG.E desc[UR4][R10.64+-0xc], R19 ;  /* 0xfffff4130a007986 */ /* 0x0005e8000c101904 */
[----:B------:R-:W4:Y:S04]  /*0a60*/  LDG.E R16, desc[UR4][R14.64+-0x8] ;  /* 0xfffff8040e107981 */ /* 0x000f28000c1e1900 */
[----:B0-----:R-:W4:Y:S02]  /*0a70*/  LDG.E R21, desc[UR4][R12.64+-0x8] ;  /* 0xfffff8040c157981 */ /* 0x001f24000c1e1900 */
[----:B----4-:R-:W-:-:S05]  /*0a80*/  FADD R21, R16, R21 ;  /* 0x0000001510157221 */ /* 0x010fca0000000000 */
[----:B------:R0:W-:Y:S04]  /*0a90*/  STG.E desc[UR4][R10.64+-0x8], R21 ;  /* 0xfffff8150a007986 */ /* 0x0001e8000c101904 */
[----:B------:R-:W4:Y:S04]  /*0aa0*/  LDG.E R16, desc[UR4][R14.64+-0x4] ;  /* 0xfffffc040e107981 */ /* 0x000f28000c1e1900 */
[----:B---3--:R-:W4:Y:S02]  /*0ab0*/  LDG.E R23, desc[UR4][R12.64+-0x4] ;  /* 0xfffffc040c177981 */ /* 0x008f24000c1e1900 */
[----:B----4-:R-:W-:-:S05]  /*0ac0*/  FADD R23, R16, R23 ;  /* 0x0000001710177221 */ /* 0x010fca0000000000 */
        /* <DEDUP_REMOVED lines=21> */
[----:B------:R-:W5:Y:S04]  /*0c20*/  LDG.E R16, desc[UR4][R14.64+0x14] ;  /* 0x000014040e107981 */ /* 0x000f68000c1e1900 */
[----:B--2---:R-:W5:Y:S02]  /*0c30*/  LDG.E R19, desc[UR4][R12.64+0x14] ;  /* 0x000014040c137981 */ /* 0x004f64000c1e1900 */
[----:B-----5:R-:W-:-:S05]  /*0c40*/  FADD R19, R16, R19 ;  /* 0x0000001310137221 */ /* 0x020fca0000000000 */
[----:B------:R4:W-:Y:S04]  /*0c50*/  STG.E desc[UR4][R10.64+0x14], R19 ;  /* 0x000014130a007986 */ /* 0x0009e8000c101904 */
[----:B------:R-:W2:Y:S04]  /*0c60*/  LDG.E R16, desc[UR4][R14.64+0x18] ;  /* 0x000018040e107981 */ /* 0x000ea8000c1e1900 */
[----:B0-----:R-:W2:Y:S02]  /*0c70*/  LDG.E R21, desc[UR4][R12.64+0x18] ;  /* 0x000018040c157981 */ /* 0x001ea4000c1e1900 */
[----:B--2---:R-:W-:-:S05]  /*0c80*/  FADD R21, R16, R21 ;  /* 0x0000001510157221 */ /* 0x004fca0000000000 */
[----:B------:R4:W-:Y:S04]  /*0c90*/  STG.E desc[UR4][R10.64+0x18], R21 ;  /* 0x000018150a007986 */ /* 0x0009e8000c101904 */
[----:B------:R-:W2:Y:S04]  /*0ca0*/  LDG.E R16, desc[UR4][R14.64+0x1c] ;  /* 0x00001c040e107981 */ /* 0x000ea8000c1e1900 */
[----:B---3--:R-:W2:Y:S01]  /*0cb0*/  LDG.E R23, desc[UR4][R12.64+0x1c] ;  /* 0x00001c040c177981 */ /* 0x008ea2000c1e1900 */
[----:B------:R-:W-:Y:S02]  /*0cc0*/  IADD3 R0, PT, PT, R0, 0x10, RZ ;  /* 0x0000001000007810 */ /* 0x000fe40007ffe0ff */
[----:B------:R-:W-:-:S02]  /*0cd0*/  IADD3 R2, PT, PT, R2, 0x10, RZ ;  /* 0x0000001002027810 */ /* 0x000fc40007ffe0ff */
[----:B------:R-:W-:Y:S01]  /*0ce0*/  ISETP.NE.AND P1, PT, R0, RZ, PT ;  /* 0x000000ff0000720c */ /* 0x000fe20003f25270 */
[----:B--2---:R-:W-:-:S05]  /*0cf0*/  FADD R23, R16, R23 ;  /* 0x0000001710177221 */ /* 0x004fca0000000000 */
[----:B------:R4:W-:Y:S07]  /*0d00*/  STG.E desc[UR4][R10.64+0x1c], R23 ;  /* 0x00001c170a007986 */ /* 0x0009ee000c101904 */
[----:B------:R-:W-:Y:S05]  /*0d10*/  @P1 BRA `(.L_x_14) ;  /* 0xfffffff800e41947 */ /* 0x000fea000383ffff */
.L_x_13:
[----:B------:R-:W-:Y:S05]  /*0d20*/  @!P0 EXIT ;  /* 0x000000000000894d */ /* 0x000fea0003800000 */
[----:B------:R-:W-:Y:S02]  /*0d30*/  ISETP.GE.U32.AND P0, PT, R18, 0x8, PT ;  /* 0x000000081200780c */ /* 0x000fe40003f06070 */
[----:B-1-34-:R-:W-:-:S04]  /*0d40*/  LOP3.LUT R10, R3, 0x7, RZ, 0xc0, !PT ;  /* 0x00000007030a7812 */ /* 0x01afc800078ec0ff */
[----:B------:R-:W-:-:S07]  /*0d50*/  ISETP.NE.AND P1, PT, R10, RZ, PT ;  /* 0x000000ff0a00720c */ /* 0x000fce0003f25270 */
[----:B------:R-:W-:Y:S06]  /*0d60*/  @!P0 BRA `(.L_x_15) ;  /* 0x00000000009c8947 */ /* 0x000fec0003800000 */
[----:B------:R-:W1:Y:S08]  /*0d70*/  LDC.64 R4, c[0x0][0x380] ;  /* 0x0000e000ff047b82 */ /* 0x000e700000000a00 */
[----:B------:R-:W2:Y:S08]  /*0d80*/  LDC.64 R6, c[0x0][0x388] ;  /* 0x0000e200ff067b82 */ /* 0x000eb00000000a00 */
[----:B------:R-:W3:Y:S01]  /*0d90*/  LDC.64 R8, c[0x0][0x390] ;  /* 0x0000e400ff087b82 */ /* 0x000ee20000000a00 */
[----:B-1----:R-:W-:-:S05]  /*0da0*/  IMAD.WIDE R4, R2, 0x4, R4 ;  /* 0x0000000402047825 */ /* 0x002fca00078e0204 */
[----:B------:R-:W4:Y:S01]  /*0db0*/  LDG.E R0, desc[UR4][R4.64] ;  /* 0x0000000404007981 */ /* 0x000f22000c1e1900 */
[----:B--2---:R-:W-:-:S05]  /*0dc0*/  IMAD.WIDE R6, R2, 0x4, R6 ;  /* 0x0000000402067825 */ /* 0x004fca00078e0206 */
[----:B------:R-:W4:Y:S01]  /*0dd0*/  LDG.E R11, desc[UR4][R6.64] ;  /* 0x00000004060b7981 */ /* 0x000f22000c1e1900 */
[----:B---3--:R-:W-:-:S04]  /*0de0*/  IMAD.WIDE R8, R2, 0x4, R8 ;  /* 0x0000000402087825 */ /* 0x008fc800078e0208 */
[----:B----4-:R-:W-:-:S05]  /*0df0*/  FADD R11, R0, R11 ;  /* 0x0000000b000b7221 */ /* 0x010fca0000000000 */
[----:B------:R1:W-:Y:S04]  /*0e00*/  STG.E desc[UR4][R8.64], R11 ;  /* 0x0000000b08007986 */ /* 0x0003e8000c101904 */
[----:B------:R-:W2:Y:S04]  /*0e10*/  LDG.E R0, desc[UR4][R4.64+0x4] ;  /* 0x0000040404007981 */ /* 0x000ea8000c1e1900 */
[----:B------:R-:W2:Y:S02]  /*0e20*/  LDG.E R13, desc[UR4][R6.64+0x4] ;  /* 0x00000404060d7981 */ /* 0x000ea4000c1e1900 */
[----:B--2---:R-:W-:-:S05]  /*0e30*/  FADD R13, R0, R13 ;  /* 0x0000000d000d7221 */ /* 0x004fca0000000000 */
[----:B------:R2:W-:Y:S04]  /*0e40*/  STG.E desc[UR4][R8.64+0x4], R13 ;  /* 0x0000040d08007986 */ /* 0x0005e8000c101904 */
[----:B------:R-:W3:Y:S04]  /*0e50*/  LDG.E R0, desc[UR4][R4.64+0x8] ;  /* 0x0000080404007981 */ /* 0x000ee8000c1e1900 */
[----:B------:R-:W3:Y:S02]  /*0e60*/  LDG.E R15, desc[UR4][R6.64+0x8] ;  /* 0x00000804060f7981 */ /* 0x000ee4000c1e1900 */
[----:B---3--:R-:W-:-:S05]  /*0e70*/  FADD R15, R0, R15 ;  /* 0x0000000f000f7221 */ /* 0x008fca0000000000 */
[----:B------:R3:W-:Y:S04]  /*0e80*/  STG.E desc[UR4][R8.64+0x8], R15 ;  /* 0x0000080f08007986 */ /* 0x0007e8000c101904 */
[----:B------:R-:W4:Y:S04]  /*0e90*/  LDG.E R0, desc[UR4][R4.64+0xc] ;  /* 0x00000c0404007981 */ /* 0x000f28000c1e1900 */
[----:B------:R-:W4:Y:S02]  /*0ea0*/  LDG.E R17, desc[UR4][R6.64+0xc] ;  /* 0x00000c0406117981 */ /* 0x000f24000c1e1900 */
[----:B----4-:R-:W-:-:S05]  /*0eb0*/  FADD R17, R0, R17 ;  /* 0x0000001100117221 */ /* 0x010fca0000000000 */
[----:B------:R4:W-:Y:S04]  /*0ec0*/  STG.E desc[UR4][R8.64+0xc], R17 ;  /* 0x00000c1108007986 */ /* 0x0009e8000c101904 */
[----:B------:R-:W5:Y:S04]  /*0ed0*/  LDG.E R0, desc[UR4][R4.64+0x10] ;  /* 0x0000100404007981 */ /* 0x000f68000c1e1900 */
[----:B-1----:R-:W5:Y:S02]  /*0ee0*/  LDG.E R11, desc[UR4][R6.64+0x10] ;  /* 0x00001004060b7981 */ /* 0x002f64000c1e1900 */
[----:B-----5:R-:W-:-:S05]  /*0ef0*/  FADD R11, R0, R11 ;  /* 0x0000000b000b7221 */ /* 0x020fca0000000000 */
[----:B------:R1:W-:Y:S04]  /*0f00*/  STG.E desc[UR4][R8.64+0x10], R11 ;  /* 0x0000100b08007986 */ /* 0x0003e8000c101904 */
[----:B------:R-:W5:Y:S04]  /*0f10*/  LDG.E R0, desc[UR4][R4.64+0x14] ;  /* 0x0000140404007981 */ /* 0x000f68000c1e1900 */
[----:B--2---:R-:W5:Y:S02]  /*0f20*/  LDG.E R13, desc[UR4][R6.64+0x14] ;  /* 0x00001404060d7981 */ /* 0x004f64000c1e1900 */
[----:B-----5:R-:W-:-:S05]  /*0f30*/  FADD R13, R0, R13 ;  /* 0x0000000d000d7221 */ /* 0x020fca0000000000 */
[----:B------:R1:W-:Y:S04]  /*0f40*/  STG.E desc[UR4][R8.64+0x14], R13 ;  /* 0x0000140d08007986 */ /* 0x0003e8000c101904 */
[----:B------:R-:W2:Y:S04]  /*0f50*/  LDG.E R0, desc[UR4][R4.64+0x18] ;  /* 0x0000180404007981 */ /* 0x000ea8000c1e1900 */
[----:B---3--:R-:W2:Y:S02]  /*0f60*/  LDG.E R15, desc[UR4][R6.64+0x18] ;  /* 0x00001804060f7981 */ /* 0x008ea4000c1e1900 */
[----:B--2---:R-:W-:-:S05]  /*0f70*/  FADD R15, R0, R15 ;  /* 0x0000000f000f7221 */ /* 0x004fca0000000000 */
[----:B------:R1:W-:Y:S04]  /*0f80*/  STG.E desc[UR4][R8.64+0x18], R15 ;  /* 0x0000180f08007986 */ /* 0x0003e8000c101904 */
[----:B------:R-:W2:Y:S04]  /*0f90*/  LDG.E R0, desc[UR4][R4.64+0x1c] ;  /* 0x00001c0404007981 */ /* 0x000ea8000c1e1900 */
[----:B----4-:R-:W2:Y:S01]  /*0fa0*/  LDG.E R17, desc[UR4][R6.64+0x1c] ;  /* 0x00001c0406117981 */ /* 0x010ea2000c1e1900 */
[----:B------:R-:W-:Y:S01]  /*0fb0*/  IADD3 R2, PT, PT, R2, 0x8, RZ ;  /* 0x0000000802027810 */ /* 0x000fe20007ffe0ff */
[----:B--2---:R-:W-:-:S05]  /*0fc0*/  FADD R17, R0, R17 ;  /* 0x0000001100117221 */ /* 0x004fca0000000000 */
[----:B------:R1:W-:Y:S02]  /*0fd0*/  STG.E desc[UR4][R8.64+0x1c], R17 ;  /* 0x00001c1108007986 */ /* 0x0003e4000c101904 */
.L_x_15:
[----:B------:R-:W-:Y:S05]  /*0fe0*/  @!P1 EXIT ;  /* 0x000000000000994d */ /* 0x000fea0003800000 */
[----:B------:R-:W-:Y:S02]  /*0ff0*/  ISETP.GE.U32.AND P0, PT, R10, 0x4, PT ;  /* 0x000000040a00780c */ /* 0x000fe40003f06070 */
[----:B------:R-:W-:-:S04]  /*1000*/  LOP3.LUT R3, R3, 0x3, RZ, 0xc0, !PT ;  /* 0x0000000303037812 */ /* 0x000fc800078ec0ff */
[----:B------:R-:W-:-:S07]  /*1010*/  ISETP.NE.AND P1, PT, R3, RZ, PT ;  /* 0x000000ff0300720c */ /* 0x000fce0003f25270 */
[----:B------:R-:W-:Y:S06]  /*1020*/  @!P0 BRA `(.L_x_16) ;  /* 0x00000000005c8947 */ /* 0x000fec0003800000 */
[----:B------:R-:W2:Y:S08]  /*1030*/  LDC.64 R4, c[0x0][0x380] ;  /* 0x0000e000ff047b82 */ /* 0x000eb00000000a00 */
[----:B------:R-:W3:Y:S08]  /*1040*/  LDC.64 R6, c[0x0][0x388] ;  /* 0x0000e200ff067b82 */ /* 0x000ef00000000a00 */
[----:B-1----:R-:W1:Y:S01]  /*1050*/  LDC.64 R8, c[0x0][0x390] ;  /* 0x0000e400ff087b82 */ /* 0x002e620000000a00 */
[----:B--2---:R-:W-:-:S05]  /*1060*/  IMAD.WIDE R4, R2, 0x4, R4 ;  /* 0x0000000402047825 */ /* 0x004fca00078e0204 */
[----:B------:R-:W2:Y:S01]  /*1070*/  LDG.E R0, desc[UR4][R4.64] ;  /* 0x0000000404007981 */ /* 0x000ea2000c1e1900 */
[----:B---3--:R-:W-:-:S05]  /*1080*/  IMAD.WIDE R6, R2, 0x4, R6 ;  /* 0x0000000402067825 */ /* 0x008fca00078e0206 */
[----:B------:R-:W2:Y:S01]  /*1090*/  LDG.E R11, desc[UR4][R6.64] ;  /* 0x00000004060b7981 */ /* 0x000ea2000c1e1900 */
[----:B-1----:R-:W-:-:S04]  /*10a0*/  IMAD.WIDE R8, R2, 0x4, R8 ;  /* 0x0000000402087825 */ /* 0x002fc800078e0208 */
[----:B--2---:R-:W-:-:S05]  /*10b0*/  FADD R11, R0, R11 ;  /* 0x0000000b000b7221 */ /* 0x004fca0000000000 */
[----:B------:R2:W-:Y:S04]  /*10c0*/  STG.E desc[UR4][R8.64], R11 ;  /* 0x0000000b08007986 */ /* 0x0005e8000c101904 */
[----:B------:R-:W3:Y:S04]  /*10d0*/  LDG.E R0, desc[UR4][R4.64+0x4] ;  /* 0x0000040404007981 */ /* 0x000ee8000c1e1900 */
[----:B------:R-:W3:Y:S02]  /*10e0*/  LDG.E R13, desc[UR4][R6.64+0x4] ;  /* 0x00000404060d7981 */ /* 0x000ee4000c1e1900 */
[----:B---3--:R-:W-:-:S05]  /*10f0*/  FADD R13, R0, R13 ;  /* 0x0000000d000d7221 */ /* 0x008fca0000000000 */
[----:B------:R2:W-:Y:S04]  /*1100*/  STG.E desc[UR4][R8.64+0x4], R13 ;  /* 0x0000040d08007986 */ /* 0x0005e8000c101904 */
[----:B------:R-:W3:Y:S04]  /*1110*/  LDG.E R0, desc[UR4][R4.64+0x8] ;  /* 0x0000080404007981 */ /* 0x000ee8000c1e1900 */
[----:B------:R-:W3:Y:S02]  /*1120*/  LDG.E R15, desc[UR4][R6.64+0x8] ;  /* 0x00000804060f7981 */ /* 0x000ee4000c1e1900 */
[----:B---3--:R-:W-:-:S05]  /*1130*/  FADD R15, R0, R15 ;  /* 0x0000000f000f7221 */ /* 0x008fca0000000000 */
[----:B------:R2:W-:Y:S04]  /*1140*/  STG.E desc[UR4][R8.64+0x8], R15 ;  /* 0x0000080f08007986 */ /* 0x0005e8000c101904 */
[----:B------:R-:W3:Y:S04]  /*1150*/  LDG.E R0, desc[UR4][R4.64+0xc] ;  /* 0x00000c0404007981 */ /* 0x000ee8000c1e1900 */
[----:B------:R-:W3:Y:S01]  /*1160*/  LDG.E R17, desc[UR4][R6.64+0xc] ;  /* 0x00000c0406117981 */ /* 0x000ee2000c1e1900 */
[----:B------:R-:W-:Y:S01]  /*1170*/  IADD3 R2, PT, PT, R2, 0x4, RZ ;  /* 0x0000000402027810 */ /* 0x000fe20007ffe0ff */
[----:B---3--:R-:W-:-:S05]  /*1180*/  FADD R17, R0, R17 ;  /* 0x0000001100117221 */ /* 0x008fca0000000000 */
[----:B------:R2:W-:Y:S02]  /*1190*/  STG.E desc[UR4][R8.64+0xc], R17 ;  /* 0x00000c1108007986 */ /* 0x0005e4000c101904 */
.L_x_16:
[----:B------:R-:W-:Y:S05]  /*11a0*/  @!P1 EXIT ;  /* 0x000000000000994d */ /* 0x000fea0003800000 */
[----:B-12---:R-:W1:Y:S01]  /*11b0*/  LDC.64 R10, c[0x0][0x390] ;  /* 0x0000e400ff0a7b82 */ /* 0x006e620000000a00 */
[----:B------:R-:W-:-:S07]  /*11c0*/  IADD3 R3, PT, PT, -R3, RZ, RZ ;  /* 0x000000ff03037210 */ /* 0x000fce0007ffe1ff */
[----:B------:R-:W2:Y:S08]  /*11d0*/  LDC.64 R14, c[0x0][0x380] ;  /* 0x0000e000ff0e7b82 */ /* 0x000eb00000000a00 */
[----:B------:R-:W3:Y:S02]  /*11e0*/  LDC.64 R12, c[0x0][0x388] ;  /* 0x0000e200ff0c7b82 */ /* 0x000ee40000000a00 */
.L_x_17:
[----:B---3--:R-:W-:-:S04]  /*11f0*/  IMAD.WIDE R6, R2, 0x4, R12 ;  /* 0x0000000402067825 */ /* 0x008fc800078e020c */
[C---:B--2---:R-:W-:Y:S02]  /*1200*/  IMAD.WIDE R8, R2.reuse, 0x4, R14 ;  /* 0x0000000402087825 */ /* 0x044fe400078e020e */
[----:B------:R-:W2:Y:S04]  /*1210*/  LDG.E R7, desc[UR4][R6.64] ;  /* 0x0000000406077981 */ /* 0x000ea8000c1e1900 */
[----:B------:R-:W2:Y:S01]  /*1220*/  LDG.E R8, desc[UR4][R8.64] ;  /* 0x0000000408087981 */ /* 0x000ea2000c1e1900 */
[C---:B-1--4-:R-:W-:Y:S01]  /*1230*/  IMAD.WIDE R4, R2.reuse, 0x4, R10 ;  /* 0x0000000402047825 */ /* 0x052fe200078e020a */
[----:B------:R-:W-:Y:S02]  /*1240*/  IADD3 R3, PT, PT, R3, 0x1, RZ ;  /* 0x0000000103037810 */ /* 0x000fe40007ffe0ff */
[----:B------:R-:W-:-:S02]  /*1250*/  IADD3 R2, PT, PT, R2, 0x1, RZ ;  /* 0x0000000102027810 */ /* 0x000fc40007ffe0ff */
[----:B------:R-:W-:Y:S01]  /*1260*/  ISETP.NE.AND P0, PT, R3, RZ, PT ;  /* 0x000000ff0300720c */ /* 0x000fe20003f05270 */
[----:B--2---:R-:W-:-:S05]  /*1270*/  FADD R17, R8, R7 ;  /* 0x0000000708117221 */ /* 0x004fca0000000000 */
[----:B------:R4:W-:Y:S07]  /*1280*/  STG.E desc[UR4][R4.64], R17 ;  /* 0x0000001104007986 */ /* 0x0009ee000c101904 */
[----:B------:R-:W-:Y:S05]  /*1290*/  @P0 BRA `(.L_x_17) ;  /* 0xfffffffc00d40947 */ /* 0x000fea000383ffff */
[----:B------:R-:W-:Y:S05]  /*12a0*/  EXIT ;  /* 0x000000000000794d */ /* 0x000fea0003800000 */
.L_x_18:
        /* <DEDUP_REMOVED lines=13> */
.L_x_21:


//--------------------- .text._Z13vector_add_v1PKfS0_Pfi --------------------------
	.section	.text._Z13vector_add_v1PKfS0_Pfi,"ax",@progbits
	.align	128
        .global         _Z13vector_add_v1PKfS0_Pfi
        .type           _Z13vector_add_v1PKfS0_Pfi,@function
        .size           _Z13vector_add_v1PKfS0_Pfi,(.L_x_22 - _Z13vector_add_v1PKfS0_Pfi)
        .other          _Z13vector_add_v1PKfS0_Pfi,@"STO_CUDA_ENTRY STV_DEFAULT"
_Z13vector_add_v1PKfS0_Pfi:
.text._Z13vector_add_v1PKfS0_Pfi:
[----:B------:R-:W-:Y:S01]  /*0000*/  LDC R1, c[0x0][0x37c] ;  /* 0x0000df00ff017b82 */ /* 0x000fe20000000800 */
[----:B------:R-:W0:Y:S01]  /*0010*/  S2R R9, SR_CTAID.X ;  /* 0x0000000000097919 */ /* 0x000e220000002500 */
[----:B------:R-:W0:Y:S01]  /*0020*/  LDCU UR4, c[0x0][0x360] ;  /* 0x00006c00ff0477ac */ /* 0x000e220008000800 */
[----:B------:R-:W0:Y:S01]  /*0030*/  S2R R0, SR_TID.X ;  /* 0x0000000000007919 */ /* 0x000e220000002100 */
[----:B------:R-:W1:Y:S01]  /*0040*/  LDCU UR5, c[0x0][0x398] ;  /* 0x00007300ff0577ac */ /* 0x000e620008000800 */
[----:B0-----:R-:W-:-:S05]  /*0050*/  IMAD R9, R9, UR4, R0 ;  /* 0x0000000409097c24 */ /* 0x001fca000f8e0200 */
[----:B-1----:R-:W-:-:S13]  /*0060*/  ISETP.GE.AND P0, PT, R9, UR5, PT ;  /* 0x0000000509007c0c */ /* 0x002fda000bf06270 */
[----:B------:R-:W-:Y:S05]  /*0070*/  @P0 EXIT ;  /* 0x000000000000094d */ /* 0x000fea0003800000 */
[----:B------:R-:W0:Y:S01]  /*0080*/  LDC.64 R2, c[0x0][0x388] ;  /* 0x0000e200ff027b82 */ /* 0x000e220000000a00 */
[----:B------:R-:W1:Y:S07]  /*0090*/  LDCU.64 UR4, c[0x0][0x358] ;  /* 0x00006b00ff0477ac */ /* 0x000e6e0008000a00 */
[----:B------:R-:W2:Y:S08]  /*00a0*/  LDC.64 R4, c[0x0][0x380] ;  /* 0x0000e000ff047b82 */ /* 0x000eb00000000a00 */
[----:B------:R-:W3:Y:S01]  /*00b0*/  LDC.64 R6, c[0x0][0x390] ;  /* 0x0000e400ff067b82 */ /* 0x000ee20000000a00 */
[----:B0-----:R-:W-:-:S06]  /*00c0*/  IMAD.WIDE R2, R9, 0x4, R2 ;  /* 0x0000000409027825 */ /* 0x001fcc00078e0202 */
[----:B-1----:R-:W4:Y:S01]  /*00d0*/  LDG.E R2, desc[UR4][R2.64] ;  /* 0x0000000402027981 */ /* 0x002f22000c1e1900 */
[----:B--2---:R-:W-:-:S06]  /*00e0*/  IMAD.WIDE R4, R9, 0x4, R4 ;  /* 0x0000000409047825 */ /* 0x004fcc00078e0204 */
[----:B------:R-:W4:Y:S01]  /*00f0*/  LDG.E R5, desc[UR4][R4.64] ;  /* 0x0000000404057981 */ /* 0x000f22000c1e1900 */
[----:B---3--:R-:W-:-:S04]  /*0100*/  IMAD.WIDE R6, R9, 0x4, R6 ;  /* 0x0000000409067825 */ /* 0x008fc800078e0206 */
[----:B----4-:R-:W-:-:S05]  /*0110*/  FADD R9, R2, R5 ;  /* 0x0000000502097221 */ /* 0x010fca0000000000 */
[----:B------:R-:W-:Y:S01]  /*0120*/  STG.E desc[UR4][R6.64], R9 ;  /* 0x0000000906007986 */ /* 0x000fe2000c101904 */
[----:B------:R-:W-:Y:S05]  /*0130*/  EXIT ;  /* 0x000000000000794d */ /* 0x000fea0003800000 */
.L_x_19:
        /* <DEDUP_REMOVED lines=12> */
.L_x_22:


//--------------------- .nv.shared.reserved.0     --------------------------
	.section	.nv.shared.reserved.0,"aw",@nobits
	.weak		__nv_reservedSMEM_offset_0_alias
	.size		__nv_reservedSMEM_offset_0_alias, 0, 64
	.other		__nv_reservedSMEM_offset_0_alias,@"STO_CUDA_RESERVED_SHARED STV_DEFAULT"
__nv_reservedSMEM_offset_0_alias:
	.zero		0
	.zero		64


//--------------------- .nv.constant0._Z10vector_addPKfS0_Pfi --------------------------
	.section	.nv.constant0._Z10vector_addPKfS0_Pfi,"a",@progbits
	.sectionflags	@""
	.align	4
.nv.constant0._Z10vector_addPKfS0_Pfi:
	.zero		924


//--------------------- .nv.constant0._Z13vector_add_v2PKfS0_Pfi --------------------------
	.section	.nv.constant0._Z13vector_add_v2PKfS0_Pfi,"a",@progbits
	.sectionflags	@""
	.align	4
.nv.constant0._Z13vector_add_v2PKfS0_Pfi:
	.zero		924


//--------------------- .nv.constant0._Z13vector_add_v1PKfS0_Pfi --------------------------
	.section	.nv.constant0._Z13vector_add_v1PKfS0_Pfi,"a",@progbits
	.sectionflags	@""
	.align	4
.nv.constant0._Z13vector_add_v1PKfS0_Pfi:
	.zero		924


//--------------------- SYMBOLS --------------------------

	.type		.nv.reservedSmem.offset0,@object
	.size		.nv.reservedSmem.offset0,0x4
